	.target	sm_90a

	.elftype	@"ET_EXEC"


//--------------------- .note.nv.tkinfo           --------------------------
	.section	.note.nv.tkinfo,"",@"SHT_NOTE"
	.sectionflags	@"SHF_NOTE_NV_TKINFO"
	.tkinfo
        /*0018*/ 	.word	0x00000002
        /*0030*/ 	.string	""
        /*0030*/ 	.string	"ptxas"
        /*0030*/ 	.string	"Cuda compilation tools, release 13.0, V13.0.88"
        /*0030*/ 	.string	"Build cuda_13.0.r13.0/compiler.36424714_0"
        /*0030*/ 	.string	"-arch sm_90a -m 64 "



//--------------------- .note.nv.cuinfo           --------------------------
	.section	.note.nv.cuinfo,"",@"SHT_NOTE"
	.sectionflags	@"SHF_NOTE_NV_CUINFO"
        /*0018*/ 	.short	0x0002
        /*001a*/ 	.short	0x005a
        /*001c*/ 	.short	0x0082
	.zero		2


//--------------------- .nv.info                  --------------------------
	.section	.nv.info,"",@"SHT_CUDA_INFO"
	.align	4


	//----- nvinfo : EIATTR_REGCOUNT
	.align		4
        /*0000*/ 	.byte	0x04, 0x2f
        /*0002*/ 	.short	(.L_12 - .L_11)
	.align		4
.L_11:
        /*0004*/ 	.word	index@(_ZN7cutlass13device_kernelINS_4gemm6kernel13GemmUniversalIN4cute5tupleIJiiiiEEENS1_10collective13CollectiveMmaINS1_37MainloopSm90TmaGmmaWarpSpecializedFP8ILi4ENS5_IJNS4_1CILi2EEENSA_ILi1EEESC_EEENS1_35KernelTmaWarpSpecializedCooperativeEEENS5_IJNSA_ILi128EEENSA_ILi256EEESG_EEENS_12float_e4m3_tENS5_IJlSC_lEEESJ_SK_NS4_8TiledMMAINS4_8MMA_AtomIJNS4_4SM904GMMA31MMA_64x256x32_F32E4M3E4M3_SS_TNILNSO_7ScaleInE1ELSQ_1EEEEEENS4_6LayoutISD_NS5_IJSC_NSA_ILi0EEESU_EEEEENS5_IJNS4_10UnderscoreESX_SX_EEEEENS4_13SM90_TMA_LOADENS4_14ComposedLayoutINS4_7SwizzleILi3ELi4ELi3EEENS4_18smem_ptr_flag_bitsILi8EEENST_INS5_IJNSA_ILi8EEESG_EEENS5_IJSG_SC_EEEEEEEvNS4_8identityENS4_23SM90_TMA_LOAD_MULTICASTES1A_vS1B_EENS_8epilogue10collective6detail29Sm90TmaWarpSpecializedAdapterINS1F_15DefaultEpilogueISJ_SK_SK_NS1E_6thread17LinearCombinationISJ_Li1EffLNS1J_9ScaleType4KindE0ELNS_15FloatRoundStyleE2ESJ_EENS1_15EpilogueDefaultEEEEEvvEEEEvNT_6ParamsE)
        /*0008*/ 	.word	0x000000a8


	//----- nvinfo : EIATTR_FRAME_SIZE
	.align		4
.L_12:
        /*000c*/ 	.byte	0x04, 0x11
        /*000e*/ 	.short	(.L_14 - .L_13)
	.align		4
.L_13:
        /*0010*/ 	.word	index@(_ZN7cutlass13device_kernelINS_4gemm6kernel13GemmUniversalIN4cute5tupleIJiiiiEEENS1_10collective13CollectiveMmaINS1_37MainloopSm90TmaGmmaWarpSpecializedFP8ILi4ENS5_IJNS4_1CILi2EEENSA_ILi1EEESC_EEENS1_35KernelTmaWarpSpecializedCooperativeEEENS5_IJNSA_ILi128EEENSA_ILi256EEESG_EEENS_12float_e4m3_tENS5_IJlSC_lEEESJ_SK_NS4_8TiledMMAINS4_8MMA_AtomIJNS4_4SM904GMMA31MMA_64x256x32_F32E4M3E4M3_SS_TNILNSO_7ScaleInE1ELSQ_1EEEEEENS4_6LayoutISD_NS5_IJSC_NSA_ILi0EEESU_EEEEENS5_IJNS4_10UnderscoreESX_SX_EEEEENS4_13SM90_TMA_LOADENS4_14ComposedLayoutINS4_7SwizzleILi3ELi4ELi3EEENS4_18smem_ptr_flag_bitsILi8EEENST_INS5_IJNSA_ILi8EEESG_EEENS5_IJSG_SC_EEEEEEEvNS4_8identityENS4_23SM90_TMA_LOAD_MULTICASTES1A_vS1B_EENS_8epilogue10collective6detail29Sm90TmaWarpSpecializedAdapterINS1F_15DefaultEpilogueISJ_SK_SK_NS1E_6thread17LinearCombinationISJ_Li1EffLNS1J_9ScaleType4KindE0ELNS_15FloatRoundStyleE2ESJ_EENS1_15EpilogueDefaultEEEEEvvEEEEvNT_6ParamsE)
        /*0014*/ 	.word	0x000000f8


	//----- nvinfo : EIATTR_MIN_STACK_SIZE
	.align		4
.L_14:
        /*0018*/ 	.byte	0x04, 0x12
        /*001a*/ 	.short	(.L_16 - .L_15)
	.align		4
.L_15:
        /*001c*/ 	.word	index@(_ZN7cutlass13device_kernelINS_4gemm6kernel13GemmUniversalIN4cute5tupleIJiiiiEEENS1_10collective13CollectiveMmaINS1_37MainloopSm90TmaGmmaWarpSpecializedFP8ILi4ENS5_IJNS4_1CILi2EEENSA_ILi1EEESC_EEENS1_35KernelTmaWarpSpecializedCooperativeEEENS5_IJNSA_ILi128EEENSA_ILi256EEESG_EEENS_12float_e4m3_tENS5_IJlSC_lEEESJ_SK_NS4_8TiledMMAINS4_8MMA_AtomIJNS4_4SM904GMMA31MMA_64x256x32_F32E4M3E4M3_SS_TNILNSO_7ScaleInE1ELSQ_1EEEEEENS4_6LayoutISD_NS5_IJSC_NSA_ILi0EEESU_EEEEENS5_IJNS4_10UnderscoreESX_SX_EEEEENS4_13SM90_TMA_LOADENS4_14ComposedLayoutINS4_7SwizzleILi3ELi4ELi3EEENS4_18smem_ptr_flag_bitsILi8EEENST_INS5_IJNSA_ILi8EEESG_EEENS5_IJSG_SC_EEEEEEEvNS4_8identityENS4_23SM90_TMA_LOAD_MULTICASTES1A_vS1B_EENS_8epilogue10collective6detail29Sm90TmaWarpSpecializedAdapterINS1F_15DefaultEpilogueISJ_SK_SK_NS1E_6thread17LinearCombinationISJ_Li1EffLNS1J_9ScaleType4KindE0ELNS_15FloatRoundStyleE2ESJ_EENS1_15EpilogueDefaultEEEEEvvEEEEvNT_6ParamsE)
        /*0020*/ 	.word	0x000000f8
.L_16:


//--------------------- .nv.compat                --------------------------
	.section	.nv.compat,"",@"SHT_CUDA_COMPAT_INFO"
	.align	4
        /*0000*/ 	.byte	0x02, 0x09, 0x01, 0x00, 0x02, 0x02, 0x04, 0x00, 0x02, 0x05, 0x05, 0x00, 0x03, 0x07, 0x01, 0x01
        /*0010*/ 	.byte	0x02, 0x03, 0x01, 0x00, 0x02, 0x06, 0x01, 0x00, 0x04, 0x0b, 0x08, 0x00, 0x00, 0x00, 0x00, 0x00
        /*0020*/ 	.byte	0x00, 0x00, 0x00, 0x00


//--------------------- .nv.info._ZN7cutlass13device_kernelINS_4gemm6kernel13GemmUniversalIN4cute5tupleIJiiiiEEENS1_10collective13CollectiveMmaINS1_37MainloopSm90TmaGmmaWarpSpecializedFP8ILi4ENS5_IJNS4_1CILi2EEENSA_ILi1EEESC_EEENS1_35KernelTmaWarpSpecializedCooperativeEEENS5_IJNSA_ILi128EEENSA_ILi256EEESG_EEENS_12float_e4m3_tENS5_IJlSC_lEEESJ_SK_NS4_8TiledMMAINS4_8MMA_AtomIJNS4_4SM904GMMA31MMA_64x256x32_F32E4M3E4M3_SS_TNILNSO_7ScaleInE1ELSQ_1EEEEEENS4_6LayoutISD_NS5_IJSC_NSA_ILi0EEESU_EEEEENS5_IJNS4_10UnderscoreESX_SX_EEEEENS4_13SM90_TMA_LOADENS4_14ComposedLayoutINS4_7SwizzleILi3ELi4ELi3EEENS4_18smem_ptr_flag_bitsILi8EEENST_INS5_IJNSA_ILi8EEESG_EEENS5_IJSG_SC_EEEEEEEvNS4_8identityENS4_23SM90_TMA_LOAD_MULTICASTES1A_vS1B_EENS_8epilogue10collective6detail29Sm90TmaWarpSpecializedAdapterINS1F_15DefaultEpilogueISJ_SK_SK_NS1E_6thread17LinearCombinationISJ_Li1EffLNS1J_9ScaleType4KindE0ELNS_15FloatRoundStyleE2ESJ_EENS1_15EpilogueDefaultEEEEEvvEEEEvNT_6ParamsE --------------------------
	.section	.nv.info._ZN7cutlass13device_kernelINS_4gemm6kernel13GemmUniversalIN4cute5tupleIJiiiiEEENS1_10collective13CollectiveMmaINS1_37MainloopSm90TmaGmmaWarpSpecializedFP8ILi4ENS5_IJNS4_1CILi2EEENSA_ILi1EEESC_EEENS1_35KernelTmaWarpSpecializedCooperativeEEENS5_IJNSA_ILi128EEENSA_ILi256EEESG_EEENS_12float_e4m3_tENS5_IJlSC_lEEESJ_SK_NS4_8TiledMMAINS4_8MMA_AtomIJNS4_4SM904GMMA31MMA_64x256x32_F32E4M3E4M3_SS_TNILNSO_7ScaleInE1ELSQ_1EEEEEENS4_6LayoutISD_NS5_IJSC_NSA_ILi0EEESU_EEEEENS5_IJNS4_10UnderscoreESX_SX_EEEEENS4_13SM90_TMA_LOADENS4_14ComposedLayoutINS4_7SwizzleILi3ELi4ELi3EEENS4_18smem_ptr_flag_bitsILi8EEENST_INS5_IJNSA_ILi8EEESG_EEENS5_IJSG_SC_EEEEEEEvNS4_8identityENS4_23SM90_TMA_LOAD_MULTICASTES1A_vS1B_EENS_8epilogue10collective6detail29Sm90TmaWarpSpecializedAdapterINS1F_15DefaultEpilogueISJ_SK_SK_NS1E_6thread17LinearCombinationISJ_Li1EffLNS1J_9ScaleType4KindE0ELNS_15FloatRoundStyleE2ESJ_EENS1_15EpilogueDefaultEEEEEvvEEEEvNT_6ParamsE,"",@"SHT_CUDA_INFO"
	.sectionflags	@""
	.align	4


	//----- nvinfo : EIATTR_CUDA_API_VERSION
	.align		4
        /*0000*/ 	.byte	0x04, 0x37
        /*0002*/ 	.short	(.L_18 - .L_17)
.L_17:
        /*0004*/ 	.word	0x00000082


	//----- nvinfo : EIATTR_KPARAM_INFO
	.align		4
.L_18:
        /*0008*/ 	.byte	0x04, 0x17
        /*000a*/ 	.short	(.L_20 - .L_19)
.L_19:
        /*000c*/ 	.word	0x00000000
        /*0010*/ 	.short	0x0000
        /*0012*/ 	.short	0x0070
        /*0014*/ 	.byte	0x00, 0xf0, 0x01, 0x10


	//----- nvinfo : EIATTR_SPARSE_MMA_MASK
	.align		4
.L_20:
        /*0018*/ 	.byte	0x03, 0x50
        /*001a*/ 	.short	0x0000


	//----- nvinfo : EIATTR_MAXREG_COUNT
	.align		4
        /*001c*/ 	.byte	0x03, 0x1b
        /*001e*/ 	.short	0x00a8


	//----- nvinfo : EIATTR_NUM_BARRIERS
	.align		4
        /*0020*/ 	.byte	0x02, 0x4c
        /*0022*/ 	.byte	0x01
	.zero		1


	//----- nvinfo : EIATTR_ANNOTATIONS
	.align		4
        /*0024*/ 	.byte	0x04, 0x55
        /*0026*/ 	.short	(.L_22 - .L_21)


	//   ....[0]....
.L_21:
        /*0028*/ 	.word	0x00000001
        /*002c*/ 	.byte	0x10, 0x07, 0x00, 0x00, 0x01, 0x00, 0x00, 0x00, 0x00, 0x08, 0x00, 0x00, 0x01, 0x00, 0x00, 0x00
        /* <DEDUP_REMOVED lines=192> */
        /*0c3c*/ 	.byte	0x90, 0x04, 0x01, 0x00


	//----- nvinfo : EIATTR_MERCURY_ISA_VERSION
	.align		4
.L_22:
        /*0c40*/ 	.byte	0x03, 0x5f
        /*0c42*/ 	.short	0x0101


	//----- nvinfo : EIATTR_INT_WARP_WIDE_INSTR_OFFSETS
	.align		4
        /*0c44*/ 	.byte	0x04, 0x31
        /*0c46*/ 	.short	(.L_24 - .L_23)


	//   ....[0]....
.L_23:
        /*0c48*/ 	.word	0x00000550


	//   ....[1]....
        /*0c4c*/ 	.word	0x00000570


	//   ....[2]....
        /*0c50*/ 	.word	0x000006e0


	//   ....[3]....
        /*0c54*/ 	.word	0x000053c0


	//----- nvinfo : EIATTR_COOP_GROUP_MASK_REGIDS
	.align		4
.L_24:
        /*0c58*/ 	.byte	0x04, 0x29
        /*0c5a*/ 	.short	(.L_26 - .L_25)


	//   ....[0]....
.L_25:
        /*0c5c*/ 	.word	0xffffffff


	//   ....[1]....
        /*0c60*/ 	.word	0xffffffff


	//   ....[2]....
        /*0c64*/ 	.word	0xffffffff


	//   ....[3]....
        /*0c68*/ 	.word	0xffffffff


	//   ....[4]....
        /*0c6c*/ 	.word	0xffffffff


	//   ....[5]....
        /*0c70*/ 	.word	0xffffffff


	//----- nvinfo : EIATTR_COOP_GROUP_INSTR_OFFSETS
	.align		4
.L_26:
        /*0c74*/ 	.byte	0x04, 0x28
        /*0c76*/ 	.short	(.L_28 - .L_27)


	//   ....[0]....
.L_27:
        /*0c78*/ 	.word	0x00000070


	//   ....[1]....
        /*0c7c*/ 	.word	0x00000080


	//   ....[2]....
        /*0c80*/ 	.word	0x000001a0


	//   ....[3]....
        /*0c84*/ 	.word	0x000003c0


	//   ....[4]....
        /*0c88*/ 	.word	0x00000840


	//   ....[5]....
        /*0c8c*/ 	.word	0x000015c0


	//----- nvinfo : EIATTR_REG_RECONFIG
	.align		4
.L_28:
        /*0c90*/ 	.byte	0x01, 0x54
	.zero		2


	//----- nvinfo : EIATTR_MBARRIER_INSTR_OFFSETS
	.align		4
        /*0c94*/ 	.byte	0x04, 0x39
        /*0c96*/ 	.short	(.L_30 - .L_29)


	//   ....[0]....
.L_29:
        /*0c98*/ 	.word	0x00000320
        /*0c9c*/ 	.word	0x000000ff
        /*0ca0*/ 	.word	0x00000000
        /*0ca4*/ 	.short	0x0100
        /*0ca6*/ 	.byte	0x09
	.zero		1


	//   ....[1]....
        /*0ca8*/ 	.word	0x00000330
        /*0cac*/ 	.word	0x000000ff
        /*0cb0*/ 	.word	0x00000020
        /*0cb4*/ 	.short	0x0100
        /*0cb6*/ 	.byte	0x09
	.zero		1


	//   ....[2]....
        /*0cb8*/ 	.word	0x00000340
        /*0cbc*/ 	.word	0x000000ff
        /*0cc0*/ 	.word	0x00000008
        /*0cc4*/ 	.short	0x0100
        /*0cc6*/ 	.byte	0x09
	.zero		1


	//   ....[3]....
        /*0cc8*/ 	.word	0x00000350
        /*0ccc*/ 	.word	0x000000ff
        /*0cd0*/ 	.word	0x00000028
        /*0cd4*/ 	.short	0x0100
        /*0cd6*/ 	.byte	0x09
	.zero		1


	//   ....[4]....
        /*0cd8*/ 	.word	0x00000360
        /*0cdc*/ 	.word	0x000000ff
        /*0ce0*/ 	.word	0x00000010
        /*0ce4*/ 	.short	0x0100
        /*0ce6*/ 	.byte	0x09
	.zero		1


	//   ....[5]....
        /*0ce8*/ 	.word	0x00000370
        /*0cec*/ 	.word	0x000000ff
        /*0cf0*/ 	.word	0x00000030
        /*0cf4*/ 	.short	0x0100
        /*0cf6*/ 	.byte	0x09
	.zero		1


	//   ....[6]....
        /*0cf8*/ 	.word	0x00000380
        /*0cfc*/ 	.word	0x000000ff
        /*0d00*/ 	.word	0x00000018
        /*0d04*/ 	.short	0x0100
        /*0d06*/ 	.byte	0x09
	.zero		1


	//   ....[7]....
        /*0d08*/ 	.word	0x00000390
        /*0d0c*/ 	.word	0x000000ff
        /*0d10*/ 	.word	0x00000038
        /*0d14*/ 	.short	0x0100
        /*0d16*/ 	.byte	0x09
	.zero		1


	//   ....[8]....
        /*0d18*/ 	.word	0x00000770
        /*0d1c*/ 	.word	0x000000ff
        /*0d20*/ 	.word	0x00000050
        /*0d24*/ 	.short	0x0100
        /*0d26*/ 	.byte	0x06
	.zero		1


	//   ....[9]....
        /*0d28*/ 	.word	0x000007e0
        /*0d2c*/ 	.word	0x000000ff
        /*0d30*/ 	.word	0x00000058
        /*0d34*/ 	.short	0x0100
        /*0d36*/ 	.byte	0x06
	.zero		1


	//   ....[10]....
        /*0d38*/ 	.word	0x00001dc0
        /*0d3c*/ 	.word	0x000000ff
        /*0d40*/ 	.word	0x00000000
        /*0d44*/ 	.short	0x010a
        /*0d46*/ 	.byte	0x06
	.zero		1


	//   ....[11]....
        /*0d48*/ 	.word	0x00001e00
        /*0d4c*/ 	.word	0x000000ff
        /*0d50*/ 	.word	0x00000000
        /*0d54*/ 	.short	0x010a
        /*0d56*/ 	.byte	0x06
	.zero		1


	//   ....[12]....
        /*0d58*/ 	.word	0x000030d0
        /*0d5c*/ 	.word	0x000000ff
        /*0d60*/ 	.word	0x00000000
        /*0d64*/ 	.short	0x010a
        /*0d66*/ 	.byte	0x09
	.zero		1


	//   ....[13]....
        /*0d68*/ 	.word	0x00003110
        /*0d6c*/ 	.word	0x000000ff
        /*0d70*/ 	.word	0x00000000
        /*0d74*/ 	.short	0x010a
        /*0d76*/ 	.byte	0x09
	.zero		1


	//   ....[14]....
        /*0d78*/ 	.word	0x00004250
        /*0d7c*/ 	.word	0x000000e5
        /*0d80*/ 	.word	0x00000000
        /*0d84*/ 	.short	0x0101
        /*0d86*/ 	.byte	0x3f
	.zero		1


	//   ....[15]....
        /*0d88*/ 	.word	0x00005460
        /*0d8c*/ 	.word	0x00000018
        /*0d90*/ 	.word	0x00000000
        /*0d94*/ 	.short	0x0101
        /*0d96*/ 	.byte	0x3f
	.zero		1


	//   ....[16]....
        /*0d98*/ 	.word	0x0000f680
        /*0d9c*/ 	.word	0x00000005
        /*0da0*/ 	.word	0x00000020
        /*0da4*/ 	.short	0x010a
        /*0da6*/ 	.byte	0x3f
	.zero		1


	//   ....[17]....
        /*0da8*/ 	.word	0x0000fab0
        /*0dac*/ 	.word	0x00000002
        /*0db0*/ 	.word	0x00000058
        /*0db4*/ 	.short	0x0101
        /*0db6*/ 	.byte	0x3f
	.zero		1


	//   ....[18]....
        /*0db8*/ 	.word	0x000101e0
        /*0dbc*/ 	.word	0x00000005
        /*0dc0*/ 	.word	0x00000000
        /*0dc4*/ 	.short	0x010a
        /*0dc6*/ 	.byte	0x3f
	.zero		1


	//   ....[19]....
        /*0dc8*/ 	.word	0x00010260
        /*0dcc*/ 	.word	0x00000007
        /*0dd0*/ 	.word	0x00000000
        /*0dd4*/ 	.short	0x010a
        /*0dd6*/ 	.byte	0x3f
	.zero		1


	//   ....[20]....
        /*0dd8*/ 	.word	0x000102f0
        /*0ddc*/ 	.word	0x00000006
        /*0de0*/ 	.word	0x00000000
        /*0de4*/ 	.short	0x010a
        /*0de6*/ 	.byte	0x3f
	.zero		1


	//   ....[21]....
        /*0de8*/ 	.word	0x00010380
        /*0dec*/ 	.word	0x00000003
        /*0df0*/ 	.word	0x00000000
        /*0df4*/ 	.short	0x010a
        /*0df6*/ 	.byte	0x3f
	.zero		1


	//   ....[22]....
        /*0df8*/ 	.word	0x000103f0
        /*0dfc*/ 	.word	0x00000003
        /*0e00*/ 	.word	0x00000000
        /*0e04*/ 	.short	0x010a
        /*0e06*/ 	.byte	0x3f
	.zero		1


	//   ....[23]....
        /*0e08*/ 	.word	0x00010460
        /*0e0c*/ 	.word	0x00000000
        /*0e10*/ 	.word	0x00000000
        /*0e14*/ 	.short	0x010a
        /*0e16*/ 	.byte	0x3f
	.zero		1


	//   ....[24]....
        /*0e18*/ 	.word	0x00010540
        /*0e1c*/ 	.word	0x00000005
        /*0e20*/ 	.word	0x00000020
        /*0e24*/ 	.short	0x010a
        /*0e26*/ 	.byte	0x3f
	.zero		1


	//   ....[25]....
        /*0e28*/ 	.word	0x00010610
        /*0e2c*/ 	.word	0x00000005
        /*0e30*/ 	.word	0x00000000
        /*0e34*/ 	.short	0x010a
        /*0e36*/ 	.byte	0x3f
	.zero		1


	//   ....[26]....
        /*0e38*/ 	.word	0x00010660
        /*0e3c*/ 	.word	0x00000007
        /*0e40*/ 	.word	0x00000000
        /*0e44*/ 	.short	0x010a
        /*0e46*/ 	.byte	0x3f
	.zero		1


	//   ....[27]....
        /*0e48*/ 	.word	0x000106b0
        /*0e4c*/ 	.word	0x00000006
        /*0e50*/ 	.word	0x00000000
        /*0e54*/ 	.short	0x010a
        /*0e56*/ 	.byte	0x3f
	.zero		1


	//----- nvinfo : EIATTR_NUM_MBARRIERS
	.align		4
.L_30:
        /*0e58*/ 	.byte	0x03, 0x38
        /*0e5a*/ 	.short	0x000a


	//----- nvinfo : EIATTR_EXIT_INSTR_OFFSETS
	.align		4
        /*0e5c*/ 	.byte	0x04, 0x1c
        /*0e5e*/ 	.short	(.L_32 - .L_31)


	//   ....[0]....
.L_31:
        /*0e60*/ 	.word	0x000009d0


	//   ....[1]....
        /*0e64*/ 	.word	0x00001260


	//   ....[2]....
        /*0e68*/ 	.word	0x0000ed60


	//   ....[3]....
        /*0e6c*/ 	.word	0x0000f2f0


	//   ....[4]....
        /*0e70*/ 	.word	0x000103d0


	//----- nvinfo : EIATTR_MAX_THREADS
	.align		4
.L_32:
        /*0e74*/ 	.byte	0x04, 0x05
        /*0e76*/ 	.short	(.L_34 - .L_33)
.L_33:
        /*0e78*/ 	.word	0x00000180
        /*0e7c*/ 	.word	0x00000001
        /*0e80*/ 	.word	0x00000001


	//----- nvinfo : EIATTR_CRS_STACK_SIZE
	.align		4
.L_34:
        /*0e84*/ 	.byte	0x04, 0x1e
        /*0e86*/ 	.short	(.L_36 - .L_35)
.L_35:
        /*0e88*/ 	.word	0x00000000


	//----- nvinfo : EIATTR_CBANK_PARAM_SIZE
	.align		4
.L_36:
        /*0e8c*/ 	.byte	0x03, 0x19
        /*0e8e*/ 	.short	0x0470


	//----- nvinfo : EIATTR_PARAM_CBANK
	.align		4
        /*0e90*/ 	.byte	0x04, 0x0a
        /*0e92*/ 	.short	(.L_38 - .L_37)
	.align		4
.L_37:
        /*0e94*/ 	.word	index@(.nv.constant0._ZN7cutlass13device_kernelINS_4gemm6kernel13GemmUniversalIN4cute5tupleIJiiiiEEENS1_10collective13CollectiveMmaINS1_37MainloopSm90TmaGmmaWarpSpecializedFP8ILi4ENS5_IJNS4_1CILi2EEENSA_ILi1EEESC_EEENS1_35KernelTmaWarpSpecializedCooperativeEEENS5_IJNSA_ILi128EEENSA_ILi256EEESG_EEENS_12float_e4m3_tENS5_IJlSC_lEEESJ_SK_NS4_8TiledMMAINS4_8MMA_AtomIJNS4_4SM904GMMA31MMA_64x256x32_F32E4M3E4M3_SS_TNILNSO_7ScaleInE1ELSQ_1EEEEEENS4_6LayoutISD_NS5_IJSC_NSA_ILi0EEESU_EEEEENS5_IJNS4_10UnderscoreESX_SX_EEEEENS4_13SM90_TMA_LOADENS4_14ComposedLayoutINS4_7SwizzleILi3ELi4ELi3EEENS4_18smem_ptr_flag_bitsILi8EEENST_INS5_IJNSA_ILi8EEESG_EEENS5_IJSG_SC_EEEEEEEvNS4_8identityENS4_23SM90_TMA_LOAD_MULTICASTES1A_vS1B_EENS_8epilogue10collective6detail29Sm90TmaWarpSpecializedAdapterINS1F_15DefaultEpilogueISJ_SK_SK_NS1E_6thread17LinearCombinationISJ_Li1EffLNS1J_9ScaleType4KindE0ELNS_15FloatRoundStyleE2ESJ_EENS1_15EpilogueDefaultEEEEEvvEEEEvNT_6ParamsE)
        /*0e98*/ 	.short	0x0210
        /*0e9a*/ 	.short	0x0470


	//----- nvinfo : EIATTR_SW_WAR
	.align		4
.L_38:
        /*0e9c*/ 	.byte	0x04, 0x36
        /*0e9e*/ 	.short	(.L_40 - .L_39)
.L_39:
        /*0ea0*/ 	.word	0x00000008
.L_40:


//--------------------- .nv.callgraph             --------------------------
	.section	.nv.callgraph,"",@"SHT_CUDA_CALLGRAPH"
	.align	4
	.sectionentsize	8
	.align		4
        /*0000*/ 	.word	0x00000000
	.align		4
        /*0004*/ 	.word	0xffffffff
	.align		4
        /*0008*/ 	.word	0x00000000
	.align		4
        /*000c*/ 	.word	0xfffffffe
	.align		4
        /*0010*/ 	.word	0x00000000
	.align		4
        /*0014*/ 	.word	0xfffffffd
	.align		4
        /*0018*/ 	.word	0x00000000
	.align		4
        /*001c*/ 	.word	0xfffffffc


//--------------------- .nv.constant4             --------------------------
	.section	.nv.constant4,"a",@progbits
	.align	8
	.align		8
.nv.constant4:
        /*0000*/ 	.dword	_ZN39_INTERNAL_e617aee8_4_k_cu_bcd8f3d3_52994cuda3std3__45__cpo5beginE
	.align		8
        /*0008*/ 	.dword	_ZN39_INTERNAL_e617aee8_4_k_cu_bcd8f3d3_52994cuda3std3__45__cpo3endE
	.align		8
        /*0010*/ 	.dword	_ZN39_INTERNAL_e617aee8_4_k_cu_bcd8f3d3_52994cuda3std3__45__cpo6cbeginE
	.align		8
        /*0018*/ 	.dword	_ZN39_INTERNAL_e617aee8_4_k_cu_bcd8f3d3_52994cuda3std3__45__cpo4cendE
	.align		8
        /*0020*/ 	.dword	_ZN39_INTERNAL_e617aee8_4_k_cu_bcd8f3d3_52994cuda3std3__441_GLOBAL__N__e617aee8_4_k_cu_bcd8f3d3_52996ignoreE
	.align		8
        /*0028*/ 	.dword	_ZN39_INTERNAL_e617aee8_4_k_cu_bcd8f3d3_52994cuda3std3__419piecewise_constructE
	.align		8
        /*0030*/ 	.dword	_ZN39_INTERNAL_e617aee8_4_k_cu_bcd8f3d3_52994cuda3std3__48in_placeE
	.align		8
        /*0038*/ 	.dword	_ZN39_INTERNAL_e617aee8_4_k_cu_bcd8f3d3_52994cuda3std6ranges3__45__cpo4swapE
	.align		8
        /*0040*/ 	.dword	_ZN39_INTERNAL_e617aee8_4_k_cu_bcd8f3d3_52994cuda3std6ranges3__45__cpo9iter_moveE
	.align		8
        /*0048*/ 	.dword	_ZN39_INTERNAL_e617aee8_4_k_cu_bcd8f3d3_52994cute7productE
	.align		8
        /*0050*/ 	.dword	_ZN39_INTERNAL_e617aee8_4_k_cu_bcd8f3d3_52994cute1_E


//--------------------- .text._ZN7cutlass13device_kernelINS_4gemm6kernel13GemmUniversalIN4cute5tupleIJiiiiEEENS1_10collective13CollectiveMmaINS1_37MainloopSm90TmaGmmaWarpSpecializedFP8ILi4ENS5_IJNS4_1CILi2EEENSA_ILi1EEESC_EEENS1_35KernelTmaWarpSpecializedCooperativeEEENS5_IJNSA_ILi128EEENSA_ILi256EEESG_EEENS_12float_e4m3_tENS5_IJlSC_lEEESJ_SK_NS4_8TiledMMAINS4_8MMA_AtomIJNS4_4SM904GMMA31MMA_64x256x32_F32E4M3E4M3_SS_TNILNSO_7ScaleInE1ELSQ_1EEEEEENS4_6LayoutISD_NS5_IJSC_NSA_ILi0EEESU_EEEEENS5_IJNS4_10UnderscoreESX_SX_EEEEENS4_13SM90_TMA_LOADENS4_14ComposedLayoutINS4_7SwizzleILi3ELi4ELi3EEENS4_18smem_ptr_flag_bitsILi8EEENST_INS5_IJNSA_ILi8EEESG_EEENS5_IJSG_SC_EEEEEEEvNS4_8identityENS4_23SM90_TMA_LOAD_MULTICASTES1A_vS1B_EENS_8epilogue10collective6detail29Sm90TmaWarpSpecializedAdapterINS1F_15DefaultEpilogueISJ_SK_SK_NS1E_6thread17LinearCombinationISJ_Li1EffLNS1J_9ScaleType4KindE0ELNS_15FloatRoundStyleE2ESJ_EENS1_15EpilogueDefaultEEEEEvvEEEEvNT_6ParamsE --------------------------
	.section	.text._ZN7cutlass13device_kernelINS_4gemm6kernel13GemmUniversalIN4cute5tupleIJiiiiEEENS1_10collective13CollectiveMmaINS1_37MainloopSm90TmaGmmaWarpSpecializedFP8ILi4ENS5_IJNS4_1CILi2EEENSA_ILi1EEESC_EEENS1_35KernelTmaWarpSpecializedCooperativeEEENS5_IJNSA_ILi128EEENSA_ILi256EEESG_EEENS_12float_e4m3_tENS5_IJlSC_lEEESJ_SK_NS4_8TiledMMAINS4_8MMA_AtomIJNS4_4SM904GMMA31MMA_64x256x32_F32E4M3E4M3_SS_TNILNSO_7ScaleInE1ELSQ_1EEEEEENS4_6LayoutISD_NS5_IJSC_NSA_ILi0EEESU_EEEEENS5_IJNS4_10UnderscoreESX_SX_EEEEENS4_13SM90_TMA_LOADENS4_14ComposedLayoutINS4_7SwizzleILi3ELi4ELi3EEENS4_18smem_ptr_flag_bitsILi8EEENST_INS5_IJNSA_ILi8EEESG_EEENS5_IJSG_SC_EEEEEEEvNS4_8identityENS4_23SM90_TMA_LOAD_MULTICASTES1A_vS1B_EENS_8epilogue10collective6detail29Sm90TmaWarpSpecializedAdapterINS1F_15DefaultEpilogueISJ_SK_SK_NS1E_6thread17LinearCombinationISJ_Li1EffLNS1J_9ScaleType4KindE0ELNS_15FloatRoundStyleE2ESJ_EENS1_15EpilogueDefaultEEEEEvvEEEEvNT_6ParamsE,"ax",@progbits
	.align	128
.text._ZN7cutlass13device_kernelINS_4gemm6kernel13GemmUniversalIN4cute5tupleIJiiiiEEENS1_10collective13CollectiveMmaINS1_37MainloopSm90TmaGmmaWarpSpecializedFP8ILi4ENS5_IJNS4_1CILi2EEENSA_ILi1EEESC_EEENS1_35KernelTmaWarpSpecializedCooperativeEEENS5_IJNSA_ILi128EEENSA_ILi256EEESG_EEENS_12float_e4m3_tENS5_IJlSC_lEEESJ_SK_NS4_8TiledMMAINS4_8MMA_AtomIJNS4_4SM904GMMA31MMA_64x256x32_F32E4M3E4M3_SS_TNILNSO_7ScaleInE1ELSQ_1EEEEEENS4_6LayoutISD_NS5_IJSC_NSA_ILi0EEESU_EEEEENS5_IJNS4_10UnderscoreESX_SX_EEEEENS4_13SM90_TMA_LOADENS4_14ComposedLayoutINS4_7SwizzleILi3ELi4ELi3EEENS4_18smem_ptr_flag_bitsILi8EEENST_INS5_IJNSA_ILi8EEESG_EEENS5_IJSG_SC_EEEEEEEvNS4_8identityENS4_23SM90_TMA_LOAD_MULTICASTES1A_vS1B_EENS_8epilogue10collective6detail29Sm90TmaWarpSpecializedAdapterINS1F_15DefaultEpilogueISJ_SK_SK_NS1E_6thread17LinearCombinationISJ_Li1EffLNS1J_9ScaleType4KindE0ELNS_15FloatRoundStyleE2ESJ_EENS1_15EpilogueDefaultEEEEEvvEEEEvNT_6ParamsE:
        .type           _ZN7cutlass13device_kernelINS_4gemm6kernel13GemmUniversalIN4cute5tupleIJiiiiEEENS1_10collective13CollectiveMmaINS1_37MainloopSm90TmaGmmaWarpSpecializedFP8ILi4ENS5_IJNS4_1CILi2EEENSA_ILi1EEESC_EEENS1_35KernelTmaWarpSpecializedCooperativeEEENS5_IJNSA_ILi128EEENSA_ILi256EEESG_EEENS_12float_e4m3_tENS5_IJlSC_lEEESJ_SK_NS4_8TiledMMAINS4_8MMA_AtomIJNS4_4SM904GMMA31MMA_64x256x32_F32E4M3E4M3_SS_TNILNSO_7ScaleInE1ELSQ_1EEEEEENS4_6LayoutISD_NS5_IJSC_NSA_ILi0EEESU_EEEEENS5_IJNS4_10UnderscoreESX_SX_EEEEENS4_13SM90_TMA_LOADENS4_14ComposedLayoutINS4_7SwizzleILi3ELi4ELi3EEENS4_18smem_ptr_flag_bitsILi8EEENST_INS5_IJNSA_ILi8EEESG_EEENS5_IJSG_SC_EEEEEEEvNS4_8identityENS4_23SM90_TMA_LOAD_MULTICASTES1A_vS1B_EENS_8epilogue10collective6detail29Sm90TmaWarpSpecializedAdapterINS1F_15DefaultEpilogueISJ_SK_SK_NS1E_6thread17LinearCombinationISJ_Li1EffLNS1J_9ScaleType4KindE0ELNS_15FloatRoundStyleE2ESJ_EENS1_15EpilogueDefaultEEEEEvvEEEEvNT_6ParamsE,@function
        .size           _ZN7cutlass13device_kernelINS_4gemm6kernel13GemmUniversalIN4cute5tupleIJiiiiEEENS1_10collective13CollectiveMmaINS1_37MainloopSm90TmaGmmaWarpSpecializedFP8ILi4ENS5_IJNS4_1CILi2EEENSA_ILi1EEESC_EEENS1_35KernelTmaWarpSpecializedCooperativeEEENS5_IJNSA_ILi128EEENSA_ILi256EEESG_EEENS_12float_e4m3_tENS5_IJlSC_lEEESJ_SK_NS4_8TiledMMAINS4_8MMA_AtomIJNS4_4SM904GMMA31MMA_64x256x32_F32E4M3E4M3_SS_TNILNSO_7ScaleInE1ELSQ_1EEEEEENS4_6LayoutISD_NS5_IJSC_NSA_ILi0EEESU_EEEEENS5_IJNS4_10UnderscoreESX_SX_EEEEENS4_13SM90_TMA_LOADENS4_14ComposedLayoutINS4_7SwizzleILi3ELi4ELi3EEENS4_18smem_ptr_flag_bitsILi8EEENST_INS5_IJNSA_ILi8EEESG_EEENS5_IJSG_SC_EEEEEEEvNS4_8identityENS4_23SM90_TMA_LOAD_MULTICASTES1A_vS1B_EENS_8epilogue10collective6detail29Sm90TmaWarpSpecializedAdapterINS1F_15DefaultEpilogueISJ_SK_SK_NS1E_6thread17LinearCombinationISJ_Li1EffLNS1J_9ScaleType4KindE0ELNS_15FloatRoundStyleE2ESJ_EENS1_15EpilogueDefaultEEEEEvvEEEEvNT_6ParamsE,(.L_x_332 - _ZN7cutlass13device_kernelINS_4gemm6kernel13GemmUniversalIN4cute5tupleIJiiiiEEENS1_10collective13CollectiveMmaINS1_37MainloopSm90TmaGmmaWarpSpecializedFP8ILi4ENS5_IJNS4_1CILi2EEENSA_ILi1EEESC_EEENS1_35KernelTmaWarpSpecializedCooperativeEEENS5_IJNSA_ILi128EEENSA_ILi256EEESG_EEENS_12float_e4m3_tENS5_IJlSC_lEEESJ_SK_NS4_8TiledMMAINS4_8MMA_AtomIJNS4_4SM904GMMA31MMA_64x256x32_F32E4M3E4M3_SS_TNILNSO_7ScaleInE1ELSQ_1EEEEEENS4_6LayoutISD_NS5_IJSC_NSA_ILi0EEESU_EEEEENS5_IJNS4_10UnderscoreESX_SX_EEEEENS4_13SM90_TMA_LOADENS4_14ComposedLayoutINS4_7SwizzleILi3ELi4ELi3EEENS4_18smem_ptr_flag_bitsILi8EEENST_INS5_IJNSA_ILi8EEESG_EEENS5_IJSG_SC_EEEEEEEvNS4_8identityENS4_23SM90_TMA_LOAD_MULTICASTES1A_vS1B_EENS_8epilogue10collective6detail29Sm90TmaWarpSpecializedAdapterINS1F_15DefaultEpilogueISJ_SK_SK_NS1E_6thread17LinearCombinationISJ_Li1EffLNS1J_9ScaleType4KindE0ELNS_15FloatRoundStyleE2ESJ_EENS1_15EpilogueDefaultEEEEEvvEEEEvNT_6ParamsE)
        .other          _ZN7cutlass13device_kernelINS_4gemm6kernel13GemmUniversalIN4cute5tupleIJiiiiEEENS1_10collective13CollectiveMmaINS1_37MainloopSm90TmaGmmaWarpSpecializedFP8ILi4ENS5_IJNS4_1CILi2EEENSA_ILi1EEESC_EEENS1_35KernelTmaWarpSpecializedCooperativeEEENS5_IJNSA_ILi128EEENSA_ILi256EEESG_EEENS_12float_e4m3_tENS5_IJlSC_lEEESJ_SK_NS4_8TiledMMAINS4_8MMA_AtomIJNS4_4SM904GMMA31MMA_64x256x32_F32E4M3E4M3_SS_TNILNSO_7ScaleInE1ELSQ_1EEEEEENS4_6LayoutISD_NS5_IJSC_NSA_ILi0EEESU_EEEEENS5_IJNS4_10UnderscoreESX_SX_EEEEENS4_13SM90_TMA_LOADENS4_14ComposedLayoutINS4_7SwizzleILi3ELi4ELi3EEENS4_18smem_ptr_flag_bitsILi8EEENST_INS5_IJNSA_ILi8EEESG_EEENS5_IJSG_SC_EEEEEEEvNS4_8identityENS4_23SM90_TMA_LOAD_MULTICASTES1A_vS1B_EENS_8epilogue10collective6detail29Sm90TmaWarpSpecializedAdapterINS1F_15DefaultEpilogueISJ_SK_SK_NS1E_6thread17LinearCombinationISJ_Li1EffLNS1J_9ScaleType4KindE0ELNS_15FloatRoundStyleE2ESJ_EENS1_15EpilogueDefaultEEEEEvvEEEEvNT_6ParamsE,@"STO_CUDA_ENTRY STV_DEFAULT"
_ZN7cutlass13device_kernelINS_4gemm6kernel13GemmUniversalIN4cute5tupleIJiiiiEEENS1_10collective13CollectiveMmaINS1_37MainloopSm90TmaGmmaWarpSpecializedFP8ILi4ENS5_IJNS4_1CILi2EEENSA_ILi1EEESC_EEENS1_35KernelTmaWarpSpecializedCooperativeEEENS5_IJNSA_ILi128EEENSA_ILi256EEESG_EEENS_12float_e4m3_tENS5_IJlSC_lEEESJ_SK_NS4_8TiledMMAINS4_8MMA_AtomIJNS4_4SM904GMMA31MMA_64x256x32_F32E4M3E4M3_SS_TNILNSO_7ScaleInE1ELSQ_1EEEEEENS4_6LayoutISD_NS5_IJSC_NSA_ILi0EEESU_EEEEENS5_IJNS4_10UnderscoreESX_SX_EEEEENS4_13SM90_TMA_LOADENS4_14ComposedLayoutINS4_7SwizzleILi3ELi4ELi3EEENS4_18smem_ptr_flag_bitsILi8EEENST_INS5_IJNSA_ILi8EEESG_EEENS5_IJSG_SC_EEEEEEEvNS4_8identityENS4_23SM90_TMA_LOAD_MULTICASTES1A_vS1B_EENS_8epilogue10collective6detail29Sm90TmaWarpSpecializedAdapterINS1F_15DefaultEpilogueISJ_SK_SK_NS1E_6thread17LinearCombinationISJ_Li1EffLNS1J_9ScaleType4KindE0ELNS_15FloatRoundStyleE2ESJ_EENS1_15EpilogueDefaultEEEEEvvEEEEvNT_6ParamsE:
[----:B------:R-:W0:Y:S02]  /*0000*/  LDC R1, c[0x0][0x28] ;  /* 0x00000a00ff017b82 */ /* 0x000e240000000800 */
[----:B0-----:R-:W-:Y:S01]  /*0010*/  VIADD R1, R1, 0xffffff08 ;  /* 0xffffff0801017836 */ /* 0x001fe20000000000 */
[----:B------:R-:W0:Y:S01]  /*0020*/  S2R R4, SR_TID.X ;  /* 0x0000000000047919 */ /* 0x000e220000002100 */
[----:B------:R-:W-:Y:S01]  /*0030*/  ELECT P0, URZ, PT ;  /* 0x00000000003f782f */ /* 0x000fe20003800000 */
[----:B------:R-:W-:Y:S01]  /*0040*/  BSSY B0, `(.L_x_0) ;  /* 0x0000015000007945 */ /* 0x000fe20003800000 */
[--C-:B0-----:R-:W-:Y:S02]  /*0050*/  SHF.R.U32.HI R0, RZ, 0x5, R4.reuse ;  /* 0x00000005ff007819 */ /* 0x101fe40000011604 */
[----:B------:R-:W-:-:S03]  /*0060*/  SHF.R.U32.HI R2, RZ, 0x7, R4 ;  /* 0x00000007ff027819 */ /* 0x000fc60000011604 */
[----:B------:R-:W0:Y:S04]  /*0070*/  SHFL.IDX PT, R3, R0, RZ, 0x1f ;  /* 0x00001fff00037589 */ /* 0x000e2800000e0000 */
[----:B------:R-:W1:Y:S01]  /*0080*/  SHFL.IDX PT, R2, R2, RZ, 0x1f ;  /* 0x00001fff02027589 */ /* 0x000e6200000e0000 */
[----:B0-----:R-:W-:Y:S02]  /*0090*/  R2UR UR4, R3 ;  /* 0x00000000030472ca */ /* 0x001fe400000e0000 */
[----:B-1----:R-:W-:-:S11]  /*00a0*/  R2UR UR6, R2 ;  /* 0x00000000020672ca */ /* 0x002fd600000e0000 */
[----:B------:R-:W-:Y:S02]  /*00b0*/  USHF.R.S32.HI UR5, URZ, 0x1f, UR4 ;  /* 0x0000001f3f057899 */ /* 0x000fe40008011404 */
[----:B------:R-:W-:Y:S02]  /*00c0*/  ISETP.NE.OR P0, PT, RZ, UR4, !P0 ;  /* 0x00000004ff007c0c */ /* 0x000fe4000c705670 */
[----:B------:R-:W-:-:S04]  /*00d0*/  ULEA.HI UR5, UR5, UR4, URZ, 0x2 ;  /* 0x0000000405057291 */ /* 0x000fc8000f8f103f */
[----:B------:R-:W-:-:S04]  /*00e0*/  ULOP3.LUT UR5, UR5, 0xfffffffc, URZ, 0xc0, !UPT ;  /* 0xfffffffc05057892 */ /* 0x000fc8000f8ec03f */
[----:B------:R-:W-:-:S03]  /*00f0*/  UIADD3 UR8, UR4, -UR5, URZ ;  /* 0x8000000504087290 */ /* 0x000fc6000fffe03f */
[----:B------:R-:W-:Y:S09]  /*0100*/  @P0 BRA `(.L_x_1) ;  /* 0x0000000000200947 */ /* 0x000ff20003800000 */
[----:B------:R-:W-:Y:S02]  /*0110*/  ULDC.64 UR4, c[0x0][0x198] ;  /* 0x0000660000047ab9 */ /* 0x000fe40000000a00 */
[----:B------:R-:W-:Y:S02]  /*0120*/  UIADD3 UR10, UP0, UR4, 0xf0, URZ ;  /* 0x000000f0040a7890 */ /* 0x000fe4000ff1e03f */
[----:B------:R-:W-:Y:S02]  /*0130*/  UIADD3 UR4, UP1, UR4, 0x1f0, URZ ;  /* 0x000001f004047890 */ /* 0x000fe4000ff3e03f */
[----:B------:R-:W-:Y:S02]  /*0140*/  UIADD3.X UR11, URZ, UR5, URZ, UP0, !UPT ;  /* 0x000000053f0b7290 */ /* 0x000fe400087fe43f */
[----:B------:R-:W-:-:S07]  /*0150*/  UIADD3.X UR5, URZ, UR5, URZ, UP1, !UPT ;  /* 0x000000053f057290 */ /* 0x000fce0008ffe43f */
[----:B------:R0:W-:Y:S02]  /*0160*/  UTMACCTL.PF [UR10] ;  /* 0x000000000a0079b9 */ /* 0x0001e40008040000 */
[----:B------:R0:W-:Y:S02]  /*0170*/  UTMACCTL.PF [UR4] ;  /* 0x00000000040079b9 */ /* 0x0001e40008040000 */
[----:B0-----:R-:W-:Y:S01]  /*0180*/  NOP ;  /* 0x0000000000007918 */ /* 0x001fe20000000000 */
.L_x_1:
[----:B------:R-:W-:Y:S05]  /*0190*/  BSYNC B0 ;  /* 0x0000000000007941 */ /* 0x000fea0003800000 */
.L_x_0:
[----:B------:R-:W0:Y:S01]  /*01a0*/  SHFL.IDX PT, R3, R0, RZ, 0x1f ;  /* 0x00001fff00037589 */ /* 0x000e2200000e0000 */
[----:B------:R-:W-:Y:S01]  /*01b0*/  UISETP.NE.AND UP0, UPT, UR8, 0x3, UPT ;  /* 0x000000030800788c */ /* 0x000fe2000bf05270 */
[----:B------:R-:W-:Y:S01]  /*01c0*/  ISETP.NE.AND P1, PT, RZ, UR6, PT ;  /* 0x00000006ff007c0c */ /* 0x000fe2000bf25270 */
[----:B------:R-:W-:Y:S02]  /*01d0*/  UIADD3 UR10, UR6, -0x1, URZ ;  /* 0xffffffff060a7890 */ /* 0x000fe4000fffe03f */
[----:B------:R-:W-:Y:S02]  /*01e0*/  UISETP.EQ.OR UP0, UPT, UR8, URZ, !UP0 ;  /* 0x0000003f0800728c */ /* 0x000fe4000c702670 */
[----:B------:R-:W-:Y:S02]  /*01f0*/  UISETP.GE.U32.AND UP1, UPT, UR10, 0x2, UPT ;  /* 0x000000020a00788c */ /* 0x000fe4000bf26070 */
[----:B------:R-:W-:-:S04]  /*0200*/  UISETP.EQ.AND UP0, UPT, UR6, URZ, UP0 ;  /* 0x0000003f0600728c */ /* 0x000fc80008702270 */
[----:B------:R-:W-:-:S04]  /*0210*/  USEL UR13, URZ, 0x1, !UP0 ;  /* 0x000000013f0d7887 */ /* 0x000fc8000c000000 */
[----:B------:R-:W-:Y:S01]  /*0220*/  USEL UR13, UR13, 0x2, UP1 ;  /* 0x000000020d0d7887 */ /* 0x000fe20008800000 */
[----:B0-----:R-:W-:-:S13]  /*0230*/  ISETP.NE.AND P0, PT, R3, RZ, PT ;  /* 0x000000ff0300720c */ /* 0x001fda0003f05270 */
[----:B------:R-:W-:Y:S05]  /*0240*/  @P0 BRA `(.L_x_2) ;  /* 0x0000000000580947 */ /* 0x000fea0003800000 */
[----:B------:R-:W0:Y:S01]  /*0250*/  S2UR UR9, SR_CgaCtaId ;  /* 0x00000000000979c3 */ /* 0x000e220000008800 */
[----:B------:R-:W-:Y:S01]  /*0260*/  UMOV UR4, 0x400 ;  /* 0x0000040000047882 */ /* 0x000fe20000000000 */
[----:B------:R-:W-:Y:S01]  /*0270*/  UMOV UR5, 0x1 ;  /* 0x0000000100057882 */ /* 0x000fe20000000000 */
[----:B------:R-:W-:Y:S01]  /*0280*/  UMOV UR6, 0x4 ;  /* 0x0000000400067882 */ /* 0x000fe20000000000 */
[----:B------:R-:W-:Y:S01]  /*0290*/  ELECT P0, URZ, PT ;  /* 0x00000000003f782f */ /* 0x000fe20003800000 */
[----:B------:R-:W-:-:S04]  /*02a0*/  UIADD3 UR6, -UR6, 0x100000, URZ ;  /* 0x0010000006067890 */ /* 0x000fc8000fffe13f */
[----:B------:R-:W-:Y:S02]  /*02b0*/  USHF.L.U32 UR7, UR6, 0xb, URZ ;  /* 0x0000000b06077899 */ /* 0x000fe4000800063f */
[----:B------:R-:W-:Y:S02]  /*02c0*/  USHF.L.U32 UR6, UR6, 0x1, URZ ;  /* 0x0000000106067899 */ /* 0x000fe4000800063f */
[----:B0-----:R-:W-:Y:S02]  /*02d0*/  ULEA UR9, UR9, UR4, 0x18 ;  /* 0x0000000409097291 */ /* 0x001fe4000f8ec03f */
[----:B------:R-:W-:-:S04]  /*02e0*/  UIADD3 UR4, -UR5, 0x100000, URZ ;  /* 0x0010000005047890 */ /* 0x000fc8000fffe13f */
[----:B------:R-:W-:Y:S02]  /*02f0*/  USHF.L.U32 UR5, UR4, 0xb, URZ ;  /* 0x0000000b04057899 */ /* 0x000fe4000800063f */
[----:B------:R-:W-:Y:S01]  /*0300*/  USHF.L.U32 UR4, UR4, 0x1, URZ ;  /* 0x0000000104047899 */ /* 0x000fe2000800063f */
[----:B------:R-:W0:Y:S11]  /*0310*/  FENCE.VIEW.ASYNC.S ;  /* 0x00000000000073c6 */ /* 0x000e360000000000 */
[----:B0-----:R0:W1:Y:S01]  /*0320*/  SYNCS.EXCH.64 URZ, [UR9], UR4 ;  /* 0x00000004093f75b2 */ /* 0x0010620008000100 */
[----:B------:R0:W2:Y:S01]  /*0330*/  SYNCS.EXCH.64 URZ, [UR9+0x20], UR6 ;  /* 0x00002006093f75b2 */ /* 0x0000a20008000100 */
[----:B------:R0:W3:Y:S01]  /*0340*/  SYNCS.EXCH.64 URZ, [UR9+0x8], UR4 ;  /* 0x00000804093f75b2 */ /* 0x0000e20008000100 */
[----:B------:R0:W4:Y:S01]  /*0350*/  SYNCS.EXCH.64 URZ, [UR9+0x28], UR6 ;  /* 0x00002806093f75b2 */ /* 0x0001220008000100 */
[----:B------:R0:W0:Y:S01]  /*0360*/  SYNCS.EXCH.64 URZ, [UR9+0x10], UR4 ;  /* 0x00001004093f75b2 */ /* 0x0000220008000100 */
[----:B------:R0:W0:Y:S01]  /*0370*/  SYNCS.EXCH.64 URZ, [UR9+0x30], UR6 ;  /* 0x00003006093f75b2 */ /* 0x0000220008000100 */
[----:B------:R0:W0:Y:S01]  /*0380*/  SYNCS.EXCH.64 URZ, [UR9+0x18], UR4 ;  /* 0x00001804093f75b2 */ /* 0x0000220008000100 */
[----:B------:R0:W0:Y:S01]  /*0390*/  SYNCS.EXCH.64 URZ, [UR9+0x38], UR6 ;  /* 0x00003806093f75b2 */ /* 0x0000220008000100 */
[----:B------:R-:W-:Y:S01]  /*03a0*/  NOP ;  /* 0x0000000000007918 */ /* 0x000fe20000000000 */
.L_x_2:
[----:B------:R-:W-:Y:S01]  /*03b0*/  SHF.R.S32.HI R2, RZ, 0x1f, R4 ;  /* 0x0000001fff027819 */ /* 0x000fe20000011404 */
[----:B------:R-:W5:Y:S01]  /*03c0*/  SHFL.IDX PT, R0, R0, RZ, 0x1f ;  /* 0x00001fff00007589 */ /* 0x000f6200000e0000 */
[----:B0-----:R-:W0:Y:S01]  /*03d0*/  S2UR UR9, SR_CTAID.X ;  /* 0x00000000000979c3 */ /* 0x001e220000002500 */
[----:B------:R-:W-:Y:S02]  /*03e0*/  ELECT P0, URZ, PT ;  /* 0x00000000003f782f */ /* 0x000fe40003800000 */
[----:B------:R-:W-:Y:S01]  /*03f0*/  LEA.HI R2, R2, R4, RZ, 0x7 ;  /* 0x0000000402027211 */ /* 0x000fe200078f38ff */
[----:B------:R-:W-:Y:S01]  /*0400*/  ULDC UR4, c[0x0][0x150] ;  /* 0x0000540000047ab9 */ /* 0x000fe20000000800 */
[----:B------:R-:W-:Y:S01]  /*0410*/  SHF.R.S32.HI R6, RZ, 0x1f, R3 ;  /* 0x0000001fff067819 */ /* 0x000fe20000011403 */
[----:B------:R-:W-:Y:S01]  /*0420*/  NOP ;  /* 0x0000000000007918 */ /* 0x000fe20000000000 */
[----:B------:R-:W-:Y:S01]  /*0430*/  LOP3.LUT R2, R2, 0xffffff80, RZ, 0xc0, !PT ;  /* 0xffffff8002027812 */ /* 0x000fe200078ec0ff */
[----:B------:R-:W-:Y:S01]  /*0440*/  NOP ;  /* 0x0000000000007918 */ /* 0x000fe20000000000 */
[----:B------:R-:W-:Y:S01]  /*0450*/  LEA.HI R6, R6, R3, RZ, 0x2 ;  /* 0x0000000306067211 */ /* 0x000fe200078f10ff */
[----:B------:R-:W1:Y:S02]  /*0460*/  LDC R8, c[0x0][0x144] ;  /* 0x00005100ff087b82 */ /* 0x000e640000000800 */
[----:B------:R-:W-:Y:S01]  /*0470*/  IMAD.IADD R4, R4, 0x1, -R2 ;  /* 0x0000000104047824 */ /* 0x000fe200078e0a02 */
[----:B------:R-:W-:Y:S01]  /*0480*/  LOP3.LUT R6, R6, 0x3ffffffc, RZ, 0xc0, !PT ;  /* 0x3ffffffc06067812 */ /* 0x000fe200078ec0ff */
[----:B------:R-:W2:Y:S03]  /*0490*/  S2R R2, SR_CTAID.Y ;  /* 0x0000000000027919 */ /* 0x000ea60000002600 */
[----:B------:R-:W-:Y:S01]  /*04a0*/  SHF.R.S32.HI R5, RZ, 0x1f, R4 ;  /* 0x0000001fff057819 */ /* 0x000fe20000011404 */
[----:B------:R-:W-:Y:S01]  /*04b0*/  IMAD.IADD R6, R3, 0x1, -R6 ;  /* 0x0000000103067824 */ /* 0x000fe200078e0a06 */
[----:B------:R-:W3:Y:S02]  /*04c0*/  LDC R11, c[0x0][0x148] ;  /* 0x00005200ff0b7b82 */ /* 0x000ee40000000800 */
[----:B------:R-:W-:-:S02]  /*04d0*/  LEA.HI R5, R5, R4, RZ, 0x3 ;  /* 0x0000000405057211 */ /* 0x000fc400078f18ff */
[----:B-----5:R-:W-:Y:S02]  /*04e0*/  ISETP.NE.OR P0, PT, R0, RZ, !P0 ;  /* 0x000000ff0000720c */ /* 0x020fe40004705670 */
[--C-:B------:R-:W-:Y:S02]  /*04f0*/  SHF.R.S32.HI R0, RZ, 0x3, R5.reuse ;  /* 0x00000003ff007819 */ /* 0x100fe40000011405 */
[----:B------:R-:W-:Y:S02]  /*0500*/  SHF.R.S32.HI R5, RZ, 0x1f, R5 ;  /* 0x0000001fff057819 */ /* 0x000fe40000011405 */
[----:B0-----:R-:W-:Y:S02]  /*0510*/  I2FP.F32.U32 R7, UR9 ;  /* 0x0000000900077c45 */ /* 0x001fe40008201000 */
[----:B------:R-:W-:-:S03]  /*0520*/  LEA.HI R5, R5, R0, RZ, 0x2 ;  /* 0x0000000005057211 */ /* 0x000fc600078f10ff */
[----:B------:R-:W-:Y:S01]  /*0530*/  FMUL R7, R7, UR4 ;  /* 0x0000000407077c20 */ /* 0x000fe20008400000 */
[----:B------:R-:W-:Y:S01]  /*0540*/  LOP3.LUT R5, R5, 0xfffffffc, RZ, 0xc0, !PT ;  /* 0xfffffffc05057812 */ /* 0x000fe200078ec0ff */
[----:B------:R-:W-:Y:S01]  /*0550*/  VOTEU.ALL UP0, P0 ;  /* 0x00000000003f7886 */ /* 0x000fe20000000000 */
[----:B------:R-:W-:Y:S01]  /*0560*/  ULDC UR4, c[0x0][0x154] ;  /* 0x0000550000047ab9 */ /* 0x000fe20000000800 */
[----:B------:R-:W-:Y:S02]  /*0570*/  VOTEU.ALL UP1, P0 ;  /* 0x00000000003f7886 */ /* 0x000fe40000020000 */
[----:B------:R-:W0:Y:S01]  /*0580*/  F2I.U32.TRUNC.NTZ R7, R7 ;  /* 0x0000000700077305 */ /* 0x000e22000020f000 */
[----:B------:R-:W-:Y:S01]  /*0590*/  IMAD.IADD R5, R0, 0x1, -R5 ;  /* 0x0000000100057824 */ /* 0x000fe200078e0a05 */
[----:B------:R-:W5:Y:S01]  /*05a0*/  @!UP0 S2UR UR7, SR_CgaCtaId ;  /* 0x00000000000789c3 */ /* 0x000f620000008800 */
[----:B------:R-:W-:Y:S02]  /*05b0*/  @!UP0 UMOV UR6, 0x400 ;  /* 0x0000040000068882 */ /* 0x000fe40000000000 */
[----:B------:R-:W-:Y:S01]  /*05c0*/  IMAD R5, R6, 0x4, R5 ;  /* 0x0000000406057824 */ /* 0x000fe200078e0205 */
[----:B--2---:R-:W-:-:S04]  /*05d0*/  I2FP.F32.U32 R9, R2 ;  /* 0x0000000200097245 */ /* 0x004fc80000201000 */
[----:B------:R-:W-:Y:S01]  /*05e0*/  LEA.HI R0, R5, R5, RZ, 0x1 ;  /* 0x0000000505007211 */ /* 0x000fe200078f08ff */
[----:B------:R-:W-:Y:S01]  /*05f0*/  FMUL R9, R9, UR4 ;  /* 0x0000000409097c20 */ /* 0x000fe20008400000 */
[----:B------:R-:W-:Y:S02]  /*0600*/  UMOV UR4, 0x20 ;  /* 0x0000002000047882 */ /* 0x000fe40000000000 */
[----:B------:R-:W-:Y:S01]  /*0610*/  LOP3.LUT R6, R0, 0xfffffffe, RZ, 0xc0, !PT ;  /* 0xfffffffe00067812 */ /* 0x000fe200078ec0ff */
[----:B0-----:R-:W-:Y:S01]  /*0620*/  IMAD.MOV R13, RZ, RZ, -R7 ;  /* 0x000000ffff0d7224 */ /* 0x001fe200078e0a07 */
[----:B------:R-:W-:-:S04]  /*0630*/  @!UP0 UIADD3 UR4, -UR4, 0x100000, URZ ;  /* 0x0010000004048890 */ /* 0x000fc8000fffe13f */
[----:B------:R-:W-:Y:S02]  /*0640*/  @!UP0 USHF.L.U32 UR5, UR4, 0xb, URZ ;  /* 0x0000000b04058899 */ /* 0x000fe4000800063f */
[----:B------:R-:W-:Y:S01]  /*0650*/  @!UP0 USHF.L.U32 UR4, UR4, 0x1, URZ ;  /* 0x0000000104048899 */ /* 0x000fe2000800063f */
[----:B------:R-:W0:Y:S01]  /*0660*/  F2I.U32.TRUNC.NTZ R9, R9 ;  /* 0x0000000900097305 */ /* 0x000e22000020f000 */
[----:B-1----:R-:W-:Y:S02]  /*0670*/  IMAD R0, R8, R13, UR9 ;  /* 0x0000000908007e24 */ /* 0x002fe4000f8e020d */
[C---:B------:R-:W-:Y:S02]  /*0680*/  IMAD.IADD R7, R5.reuse, 0x1, -R6 ;  /* 0x0000000105077824 */ /* 0x040fe400078e0a06 */
[----:B------:R-:W-:-:S03]  /*0690*/  IMAD.SHL.U32 R6, R5, 0x4, RZ ;  /* 0x0000000405067824 */ /* 0x000fc600078e00ff */
[----:B------:R-:W-:Y:S01]  /*06a0*/  ISETP.NE.AND P2, PT, R7, R0, PT ;  /* 0x000000000700720c */ /* 0x000fe20003f45270 */
[----:B-----5:R-:W-:Y:S01]  /*06b0*/  @!UP0 ULEA UR6, UR7, UR6, 0x18 ;  /* 0x0000000607068291 */ /* 0x020fe2000f8ec03f */
[----:B------:R-:W-:Y:S01]  /*06c0*/  LOP3.LUT R10, R5, 0xc, R6, 0x78, !PT ;  /* 0x0000000c050a7812 */ /* 0x000fe200078e7806 */
[----:B------:R-:W1:Y:S01]  /*06d0*/  LDC R7, c[0x0][0x140] ;  /* 0x00005000ff077b82 */ /* 0x000e620000000800 */
[----:B------:R-:W-:Y:S01]  /*06e0*/  VOTEU.ALL UP0, P0 ;  /* 0x00000000003f7886 */ /* 0x000fe20000000000 */
[----:B------:R-:W-:Y:S01]  /*06f0*/  LOP3.LUT P0, RZ, R4, 0x7, RZ, 0xc0, !PT ;  /* 0x0000000704ff7812 */ /* 0x000fe2000780c0ff */
[----:B0-----:R-:W-:Y:S01]  /*0700*/  IMAD.MOV R12, RZ, RZ, -R9 ;  /* 0x000000ffff0c7224 */ /* 0x001fe200078e0a09 */
[----:B------:R0:W-:Y:S01]  /*0710*/  STL [R1+0x74], R10 ;  /* 0x0000740a01007387 */ /* 0x0001e20000100800 */
[----:B------:R-:W-:Y:S01]  /*0720*/  IMAD.MOV.U32 R4, RZ, RZ, 0x1 ;  /* 0x00000001ff047424 */ /* 0x000fe200078e00ff */
[----:B------:R-:W-:Y:S01]  /*0730*/  ISETP.LT.U32.AND P0, PT, R10, 0x2, !P0 ;  /* 0x000000020a00780c */ /* 0x000fe20004701070 */
[----:B---3--:R-:W-:-:S03]  /*0740*/  IMAD R6, R11, R12, R2 ;  /* 0x0000000c0b067224 */ /* 0x008fc600078e0202 */
[----:B------:R-:W-:Y:S01]  /*0750*/  @P2 LEA.HI R5, R10, R10, RZ, 0x1 ;  /* 0x0000000a0a052211 */ /* 0x000fe200078f08ff */
[----:B------:R-:W2:Y:S02]  /*0760*/  FENCE.VIEW.ASYNC.S ;  /* 0x00000000000073c6 */ /* 0x000ea40000000000 */
[----:B--2---:R0:W2:Y:S01]  /*0770*/  @!UP0 SYNCS.EXCH.64 URZ, [UR6+0x50], UR4 ;  /* 0x00005004063f85b2 */ /* 0x0040a20008000100 */
[----:B------:R-:W-:-:S04]  /*0780*/  @P2 SHF.R.S32.HI R5, RZ, 0x1, R5 ;  /* 0x00000001ff052819 */ /* 0x000fc80000011405 */
[----:B------:R-:W-:Y:S02]  /*0790*/  @P2 ISETP.NE.AND P3, PT, R5, R6, PT ;  /* 0x000000060500220c */ /* 0x000fe40003f65270 */
[----:B------:R-:W-:Y:S02]  /*07a0*/  SEL R5, RZ, 0x1, !P0 ;  /* 0x00000001ff057807 */ /* 0x000fe40004000000 */
[----:B------:R-:W-:Y:S02]  /*07b0*/  @P2 SEL R4, RZ, 0x1, P3 ;  /* 0x00000001ff042807 */ /* 0x000fe40001800000 */
[----:B-1----:R-:W-:Y:S02]  /*07c0*/  ISETP.EQ.U32.AND P4, PT, R7, 0x1, PT ;  /* 0x000000010700780c */ /* 0x002fe40003f82070 */
[----:B------:R-:W-:Y:S01]  /*07d0*/  LOP3.LUT R4, R4, R5, RZ, 0xc0, !PT ;  /* 0x0000000504047212 */ /* 0x000fe200078ec0ff */
[----:B------:R0:W1:Y:S01]  /*07e0*/  @!UP1 SYNCS.EXCH.64 URZ, [UR6+0x58], UR4 ;  /* 0x00005804063f95b2 */ /* 0x0000620008000100 */
[----:B------:R-:W-:-:S03]  /*07f0*/  NOP ;  /* 0x0000000000007918 */ /* 0x000fc60000000000 */
[----:B------:R0:W-:Y:S06]  /*0800*/  STL [R1+0x70], R4 ;  /* 0x0000700401007387 */ /* 0x0001ec0000100800 */
[----:B--2---:R-:W-:Y:S05]  /*0810*/  @!P4 BRA `(.L_x_3) ;  /* 0x000000000008c947 */ /* 0x004fea0003800000 */
[----:B-1--4-:R-:W-:Y:S01]  /*0820*/  UCGABAR_ARV ;  /* 0x00000000000079c7 */ /* 0x012fe20008000000 */
[----:B------:R-:W-:Y:S05]  /*0830*/  BRA `(.L_x_4) ;  /* 0x0000000000047947 */ /* 0x000fea0003800000 */
.L_x_3:
[----:B-1--4-:R-:W-:Y:S01]  /*0840*/  NOP ;  /* 0x0000000000007918 */ /* 0x012fe20000000000 */
.L_x_4:
[----:B------:R-:W1:Y:S01]  /*0850*/  LDC R3, c[0x0][0x65c] ;  /* 0x00019700ff037b82 */ /* 0x000e620000000800 */
[----:B0-----:R-:W-:Y:S02]  /*0860*/  IMAD.U32 R4, RZ, RZ, UR9 ;  /* 0x00000009ff047e24 */ /* 0x001fe4000f8e00ff */
[----:B------:R-:W-:Y:S01]  /*0870*/  IMAD.MOV.U32 R5, RZ, RZ, RZ ;  /* 0x000000ffff057224 */ /* 0x000fe200078e00ff */
[----:B-1----:R-:W-:-:S13]  /*0880*/  ISETP.NE.AND P2, PT, R3, 0x1, PT ;  /* 0x000000010300780c */ /* 0x002fda0003f45270 */
[----:B------:R-:W0:Y:S01]  /*0890*/  @P2 LDC R7, c[0x0][0x10] ;  /* 0x00000400ff072b82 */ /* 0x000e220000000800 */
[----:B------:R-:W-:Y:S02]  /*08a0*/  @P2 IMAD.MOV.U32 R3, RZ, RZ, RZ ;  /* 0x000000ffff032224 */ /* 0x000fe400078e00ff */
[----:B------:R-:W-:-:S05]  /*08b0*/  @P2 IMAD.MOV.U32 R13, RZ, RZ, RZ ;  /* 0x000000ffff0d2224 */ /* 0x000fca00078e00ff */
[----:B------:R-:W1:Y:S01]  /*08c0*/  @!P2 LDC R9, c[0x0][0xc] ;  /* 0x00000300ff09ab82 */ /* 0x000e620000000800 */
[----:B0-----:R-:W-:-:S04]  /*08d0*/  @P2 IMAD.WIDE.U32 R6, R7, UR9, R2 ;  /* 0x0000000907062c25 */ /* 0x001fc8000f8e0002 */
[----:B------:R-:W-:Y:S02]  /*08e0*/  @P2 IMAD.MOV.U32 R19, RZ, RZ, R6 ;  /* 0x000000ffff132224 */ /* 0x000fe400078e0006 */
[----:B------:R-:W-:Y:S02]  /*08f0*/  @P2 IMAD.IADD R23, R7, 0x1, R13 ;  /* 0x0000000107172824 */ /* 0x000fe400078e020d */
[----:B-1----:R-:W-:-:S04]  /*0900*/  @!P2 IMAD.WIDE.U32 R4, R2, R9, R4 ;  /* 0x000000090204a225 */ /* 0x002fc800078e0004 */
[----:B------:R-:W-:Y:S02]  /*0910*/  @!P2 IMAD.MOV.U32 R19, RZ, RZ, R4 ;  /* 0x000000ffff13a224 */ /* 0x000fe400078e0004 */
[----:B------:R-:W-:-:S03]  /*0920*/  @!P2 IMAD.MOV.U32 R23, RZ, RZ, R5 ;  /* 0x000000ffff17a224 */ /* 0x000fc600078e0005 */
[----:B------:R0:W-:Y:S04]  /*0930*/  STL [R1+0x7c], R19 ;  /* 0x00007c1301007387 */ /* 0x0001e80000100800 */
[----:B------:R0:W-:Y:S01]  /*0940*/  STL [R1+0x78], R23 ;  /* 0x0000781701007387 */ /* 0x0001e20000100800 */
[----:B------:R-:W-:Y:S05]  /*0950*/  @!P4 BRA `(.L_x_5) ;  /* 0x00000000000cc947 */ /* 0x000fea0003800000 */
[----:B------:R-:W-:Y:S01]  /*0960*/  UCGABAR_WAIT ;  /* 0x0000000000007dc7 */ /* 0x000fe20008000000 */
[----:B------:R-:W-:Y:S01]  /*0970*/  CCTL.IVALL ;  /* 0x00000000ff00798f */ /* 0x000fe20002000000 */
[----:B------:R-:W-:Y:S05]  /*0980*/  BRA `(.L_x_6) ;  /* 0x0000000000047947 */ /* 0x000fea0003800000 */
.L_x_5:
[----:B------:R-:W-:Y:S06]  /*0990*/  BAR.SYNC.DEFER_BLOCKING 0x0 ;  /* 0x0000000000007b1d */ /* 0x000fec0000010000 */
.L_x_6:
[----:B------:R-:W-:Y:S05]  /*09a0*/  @!P1 BRA `(.L_x_7) ;  /* 0x000000e000f09947 */ /* 0x000fea0003800000 */
[----:B------:R-:W-:-:S06]  /*09b0*/  UISETP.GT.U32.AND UP0, UPT, UR10, 0x1, UPT ;  /* 0x000000010a00788c */ /* 0x000fcc000bf04070 */
[----:B------:R-:W-:-:S13]  /*09c0*/  PLOP3.LUT P0, PT, PT, PT, UP0, 0x80, 0x0 ;  /* 0x000000000000781c */ /* 0x000fda0003f0f008 */
[----:B------:R-:W-:Y:S05]  /*09d0*/  @P0 EXIT ;  /* 0x000000000000094d */ /* 0x000fea0003800000 */
[----:B------:R-:W-:Y:S01]  /*09e0*/  IMAD.MOV.U32 R6, RZ, RZ, -0x1 ;  /* 0xffffffffff067424 */ /* 0x000fe200078e00ff */
[----:B------:R-:W-:Y:S01]  /*09f0*/  ULDC.64 UR4, c[0x0][0x650] ;  /* 0x0001940000047ab9 */ /* 0x000fe20000000a00 */
[----:B------:R-:W-:Y:S01]  /*0a00*/  IMAD.MOV.U32 R5, RZ, RZ, -0x1 ;  /* 0xffffffffff057424 */ /* 0x000fe200078e00ff */
[----:B------:R-:W-:Y:S01]  /*0a10*/  ISETP.GE.U32.AND P0, PT, R19, UR4, PT ;  /* 0x0000000413007c0c */ /* 0x000fe2000bf06070 */
[----:B------:R-:W-:Y:S01]  /*0a20*/  UMOV UR22, 0xffffffff ;  /* 0xffffffff00167882 */ /* 0x000fe20000000000 */
[----:B------:R1:W-:Y:S01]  /*0a30*/  STL [R1+0x84], R6 ;  /* 0x0000840601007387 */ /* 0x0003e20000100800 */
[----:B------:R-:W-:Y:S02]  /*0a40*/  PRMT R4, RZ, 0x7610, R4 ;  /* 0x00007610ff047816 */ /* 0x000fe40000000004 */
[----:B------:R-:W-:Y:S01]  /*0a50*/  ISETP.GE.U32.AND.EX P0, PT, R23, UR5, PT, P0 ;  /* 0x0000000517007c0c */ /* 0x000fe2000bf06100 */
[----:B------:R1:W-:-:S12]  /*0a60*/  STL [R1+0x80], R5 ;  /* 0x0000800501007387 */ /* 0x0003d80000100800 */
[----:B-1----:R-:W-:Y:S05]  /*0a70*/  @P0 BRA `(.L_x_8) ;  /* 0x0000000400380947 */ /* 0x002fea0003800000 */
[----:B------:R-:W1:Y:S01]  /*0a80*/  LDC.64 R14, c[0x0][0x628] ;  /* 0x00018a00ff0e7b82 */ /* 0x000e620000000a00 */
[----:B------:R-:W-:Y:S02]  /*0a90*/  IMAD.MOV.U32 R4, RZ, RZ, R19 ;  /* 0x000000ffff047224 */ /* 0x000fe400078e0013 */
[----:B------:R-:W-:-:S05]  /*0aa0*/  IMAD.MOV.U32 R5, RZ, RZ, R23 ;  /* 0x000000ffff057224 */ /* 0x000fca00078e0017 */
[----:B------:R-:W2:Y:S08]  /*0ab0*/  LDC R10, c[0x0][0x630] ;  /* 0x00018c00ff0a7b82 */ /* 0x000eb00000000800 */
[----:B------:R-:W3:Y:S01]  /*0ac0*/  LDC.64 R16, c[0x0][0x620] ;  /* 0x00018800ff107b82 */ /* 0x000ee20000000a00 */
[----:B-1----:R-:W-:-:S04]  /*0ad0*/  ISETP.NE.U32.AND P0, PT, R14, RZ, PT ;  /* 0x000000ff0e00720c */ /* 0x002fc80003f05070 */
[----:B------:R-:W-:-:S13]  /*0ae0*/  ISETP.NE.AND.EX P0, PT, R15, RZ, PT, P0 ;  /* 0x000000ff0f00720c */ /* 0x000fda0003f05300 */
[----:B--23--:R-:W-:Y:S05]  /*0af0*/  @!P0 BRA `(.L_x_9) ;  /* 0x0000000000288947 */ /* 0x00cfea0003800000 */
[----:B------:R-:W1:Y:S02]  /*0b00*/  LDC R9, c[0x0][0x634] ;  /* 0x00018d00ff097b82 */ /* 0x000e640000000800 */
[----:B-1----:R-:W-:-:S05]  /*0b10*/  IADD3 R9, P0, R19, R9, RZ ;  /* 0x0000000913097210 */ /* 0x002fca0007f1e0ff */
[----:B------:R-:W-:-:S04]  /*0b20*/  IMAD.X R13, RZ, RZ, R23, P0 ;  /* 0x000000ffff0d7224 */ /* 0x000fc800000e0617 */
[----:B------:R-:W-:-:S04]  /*0b30*/  IMAD.WIDE.U32 R4, R13, R14, RZ ;  /* 0x0000000e0d047225 */ /* 0x000fc800078e00ff */
[----:B------:R-:W-:-:S04]  /*0b40*/  IMAD.WIDE.U32 R6, P0, R9, R15, R4 ;  /* 0x0000000f09067225 */ /* 0x000fc80007800004 */
[----:B------:R-:W-:-:S04]  /*0b50*/  IMAD.WIDE.U32 R4, R9, R14, RZ ;  /* 0x0000000e09047225 */ /* 0x000fc800078e00ff */
[----:B------:R-:W-:Y:S01]  /*0b60*/  IMAD.X R9, RZ, RZ, RZ, P0 ;  /* 0x000000ffff097224 */ /* 0x000fe200000e06ff */
[----:B------:R-:W-:Y:S01]  /*0b70*/  IADD3 RZ, P0, R5, R6, RZ ;  /* 0x0000000605ff7210 */ /* 0x000fe20007f1e0ff */
[----:B------:R-:W-:-:S04]  /*0b80*/  IMAD.MOV.U32 R8, RZ, RZ, R7 ;  /* 0x000000ffff087224 */ /* 0x000fc800078e0007 */
[----:B------:R-:W-:-:S08]  /*0b90*/  IMAD.WIDE.U32.X R4, R13, R15, R8, P0 ;  /* 0x0000000f0d047225 */ /* 0x000fd000000e0408 */
.L_x_9:
[----:B------:R-:W1:Y:S01]  /*0ba0*/  LDC.64 R20, c[0x0][0x640] ;  /* 0x00019000ff147b82 */ /* 0x000e620000000a00 */
[-C--:B------:R-:W-:Y:S01]  /*0bb0*/  SHF.R.U64 R22, R4, R10.reuse, R5 ;  /* 0x0000000a04167219 */ /* 0x080fe20000001205 */
[----:B------:R-:W-:Y:S01]  /*0bc0*/  IMAD.MOV.U32 R4, RZ, RZ, R19 ;  /* 0x000000ffff047224 */ /* 0x000fe200078e0013 */
[----:B------:R-:W-:Y:S01]  /*0bd0*/  SHF.R.U32.HI R3, RZ, R10, R5 ;  /* 0x0000000aff037219 */ /* 0x000fe20000011605 */
[----:B------:R-:W-:Y:S01]  /*0be0*/  IMAD.MOV.U32 R5, RZ, RZ, R23 ;  /* 0x000000ffff057224 */ /* 0x000fe200078e0017 */
[----:B------:R-:W-:Y:S01]  /*0bf0*/  IADD3 R7, P0, RZ, -R22, RZ ;  /* 0x80000016ff077210 */ /* 0x000fe20007f1e0ff */
[----:B0-----:R-:W-:Y:S02]  /*0c00*/  IMAD R23, R11, R12, R2 ;  /* 0x0000000c0b177224 */ /* 0x001fe400078e0202 */
[----:B------:R-:W0:Y:S01]  /*0c10*/  LDC R8, c[0x0][0x618] ;  /* 0x00018600ff087b82 */ /* 0x000e220000000800 */
[----:B------:R-:W-:Y:S02]  /*0c20*/  IMAD.MOV.U32 R11, RZ, RZ, 0x1 ;  /* 0x00000001ff0b7424 */ /* 0x000fe400078e00ff */
[----:B------:R-:W-:-:S02]  /*0c30*/  IMAD.X R3, RZ, RZ, ~R3, P0 ;  /* 0x000000ffff037224 */ /* 0x000fc400000e0e03 */
[----:B------:R-:W-:-:S03]  /*0c40*/  IMAD.WIDE.U32 R4, R7, R16, R4 ;  /* 0x0000001007047225 */ /* 0x000fc600078e0004 */
[----:B------:R-:W2:Y:S01]  /*0c50*/  LDC R14, c[0x0][0x608] ;  /* 0x00018200ff0e7b82 */ /* 0x000ea20000000800 */
[----:B------:R-:W-:-:S04]  /*0c60*/  IMAD R6, R3, R16, RZ ;  /* 0x0000001003067224 */ /* 0x000fc800078e02ff */
[----:B------:R-:W-:-:S03]  /*0c70*/  IMAD R3, R7, R17, R6 ;  /* 0x0000001107037224 */ /* 0x000fc600078e0206 */
[----:B------:R-:W3:Y:S01]  /*0c80*/  LDC R18, c[0x0][0x658] ;  /* 0x00019600ff127b82 */ /* 0x000ee20000000800 */
[----:B------:R-:W-:Y:S01]  /*0c90*/  IMAD.IADD R3, R5, 0x1, R3 ;  /* 0x0000000105037824 */ /* 0x000fe200078e0203 */
[----:B-1----:R-:W-:Y:S01]  /*0ca0*/  ISETP.NE.U32.AND P0, PT, R20, RZ, PT ;  /* 0x000000ff1400720c */ /* 0x002fe20003f05070 */
[----:B------:R-:W-:-:S03]  /*0cb0*/  IMAD.MOV.U32 R5, RZ, RZ, -0x1 ;  /* 0xffffffffff057424 */ /* 0x000fc600078e00ff */
[----:B------:R-:W-:Y:S02]  /*0cc0*/  ISETP.NE.AND.EX P0, PT, R21, RZ, PT, P0 ;  /* 0x000000ff1500720c */ /* 0x000fe40003f05300 */
[----:B------:R-:W1:Y:S01]  /*0cd0*/  LDC R13, c[0x0][0x600] ;  /* 0x00018000ff0d7b82 */ /* 0x000e620000000800 */
[-CC-:B0-----:R-:W-:Y:S02]  /*0ce0*/  SHF.R.U64 R10, R4, R8.reuse, R3.reuse ;  /* 0x00000008040a7219 */ /* 0x181fe40000001203 */
[----:B------:R-:W-:-:S05]  /*0cf0*/  SHF.R.U32.HI R3, RZ, R8, R3 ;  /* 0x00000008ff037219 */ /* 0x000fca0000011603 */
[----:B------:R-:W0:Y:S01]  /*0d00*/  LDC R15, c[0x0][0x648] ;  /* 0x00019200ff0f7b82 */ /* 0x000e220000000800 */
[-CC-:B--2---:R-:W-:Y:S02]  /*0d10*/  SHF.R.U64 R19, R10, R14.reuse, R3.reuse ;  /* 0x0000000e0a137219 */ /* 0x184fe40000001203 */
[----:B------:R-:W-:-:S05]  /*0d20*/  SHF.R.U32.HI R3, RZ, R14, R3 ;  /* 0x0000000eff037219 */ /* 0x000fca0000011603 */
[----:B------:R-:W2:Y:S01]  /*0d30*/  LDC R17, c[0x0][0x638] ;  /* 0x00018e00ff117b82 */ /* 0x000ea20000000800 */
[-C--:B---3--:R-:W-:Y:S02]  /*0d40*/  SHF.L.U32 R2, R5, R18.reuse, RZ ;  /* 0x0000001205027219 */ /* 0x088fe400000006ff */
[--C-:B------:R-:W-:Y:S02]  /*0d50*/  SHF.R.U64 R12, R19, R18, R3.reuse ;  /* 0x00000012130c7219 */ /* 0x100fe40000001203 */
[----:B------:R-:W-:Y:S02]  /*0d60*/  LOP3.LUT R8, RZ, R2, RZ, 0x33, !PT ;  /* 0x00000002ff087212 */ /* 0x000fe400078e33ff */
[----:B------:R-:W-:Y:S01]  /*0d70*/  SHF.R.U32.HI R3, RZ, R18, R3 ;  /* 0x00000012ff037219 */ /* 0x000fe20000011603 */
[----:B------:R-:W3:Y:S01]  /*0d80*/  LDC R16, c[0x0][0x610] ;  /* 0x00018400ff107b82 */ /* 0x000ee20000000800 */
[----:B------:R-:W-:Y:S01]  /*0d90*/  IMAD.MOV.U32 R2, RZ, RZ, R12 ;  /* 0x000000ffff027224 */ /* 0x000fe200078e000c */
[----:B------:R-:W-:Y:S06]  /*0da0*/  @!P0 BRA `(.L_x_10) ;  /* 0x0000000000288947 */ /* 0x000fec0003800000 */
[----:B------:R-:W4:Y:S02]  /*0db0*/  LDC R7, c[0x0][0x64c] ;  /* 0x00019300ff077b82 */ /* 0x000f240000000800 */
[----:B----4-:R-:W-:-:S05]  /*0dc0*/  IADD3 R7, P0, R12, R7, RZ ;  /* 0x000000070c077210 */ /* 0x010fca0007f1e0ff */
        /* <DEDUP_REMOVED lines=8> */
.L_x_10:
[----:B0-----:R-:W-:Y:S01]  /*0e50*/  SHF.R.U64 R4, R2, R15, R3 ;  /* 0x0000000f02047219 */ /* 0x001fe20000001203 */
[----:B-1----:R-:W-:Y:S01]  /*0e60*/  VIADD R5, R13, 0xffffffff ;  /* 0xffffffff0d057836 */ /* 0x002fe20000000000 */
[----:B------:R-:W-:Y:S02]  /*0e70*/  SHF.L.U32 R2, R11, R18, RZ ;  /* 0x000000120b027219 */ /* 0x000fe400000006ff */
[----:B------:R-:W-:Y:S01]  /*0e80*/  LOP3.LUT R3, R19, R8, RZ, 0xc0, !PT ;  /* 0x0000000813037212 */ /* 0x000fe200078ec0ff */
[----:B------:R-:W-:Y:S01]  /*0e90*/  IMAD.MOV R6, RZ, RZ, -R4 ;  /* 0x000000ffff067224 */ /* 0x000fe200078e0a04 */
[----:B------:R-:W-:Y:S02]  /*0ea0*/  SEL R0, R0, R23, !P2 ;  /* 0x0000001700007207 */ /* 0x000fe40005000000 */
[----:B------:R-:W-:Y:S01]  /*0eb0*/  LOP3.LUT R5, R10, R5, RZ, 0xc0, !PT ;  /* 0x000000050a057212 */ /* 0x000fe200078ec0ff */
[----:B------:R-:W-:Y:S01]  /*0ec0*/  IMAD R3, R2, R4, R3 ;  /* 0x0000000402037224 */ /* 0x000fe200078e0203 */
[----:B------:R-:W-:Y:S01]  /*0ed0*/  R2UR UR22, R22 ;  /* 0x00000000161672ca */ /* 0x000fe200000e0000 */
[----:B--2---:R-:W-:-:S02]  /*0ee0*/  IMAD R2, R6, R17, R12 ;  /* 0x0000001106027224 */ /* 0x004fc400078e020c */
[----:B---3--:R-:W-:Y:S02]  /*0ef0*/  IMAD R0, R3, R16, R0 ;  /* 0x0000001003007224 */ /* 0x008fe400078e0200 */
[----:B------:R-:W-:Y:S02]  /*0f00*/  IMAD R3, R2, R13, R5 ;  /* 0x0000000d02037224 */ /* 0x000fe400078e0205 */
[----:B------:R-:W-:-:S03]  /*0f10*/  IMAD.MOV.U32 R4, RZ, RZ, 0x1 ;  /* 0x00000001ff047424 */ /* 0x000fc600078e00ff */
[----:B------:R-:W-:Y:S02]  /*0f20*/  SEL R2, R3, R0, !P2 ;  /* 0x0000000003027207 */ /* 0x000fe40005000000 */
[----:B------:R-:W-:-:S03]  /*0f30*/  SEL R0, R0, R3, !P2 ;  /* 0x0000000300007207 */ /* 0x000fc60005000000 */
[----:B------:R1:W-:Y:S04]  /*0f40*/  STL [R1+0x80], R2 ;  /* 0x0000800201007387 */ /* 0x0003e80000100800 */
[----:B------:R1:W-:Y:S02]  /*0f50*/  STL [R1+0x84], R0 ;  /* 0x0000840001007387 */ /* 0x0003e40000100800 */
.L_x_8:
[----:B------:R-:W-:-:S08]  /*0f60*/  NOP ;  /* 0x0000000000007918 */ /* 0x000fd00000000000 */
[----:B------:R-:W2:Y:S02]  /*0f70*/  USETMAXREG.TRY_ALLOC.CTAPOOL UP0, 0xe8 ;  /* 0x000000e8000079c8 */ /* 0x000ea40008000600 */
[----:B--2---:R-:W-:-:S13]  /*0f80*/  PLOP3.LUT P0, PT, PT, PT, UP0, 0x80, 0x0 ;  /* 0x000000000000781c */ /* 0x004fda0003f0f008 */
[----:B------:R-:W-:Y:S05]  /*0f90*/  @!P0 BRA `(.L_x_8) ;  /* 0xfffffffc00f08947 */ /* 0x000fea000383ffff */
[----:B------:R-:W-:Y:S01]  /*0fa0*/  ULDC.64 UR4, c[0x0][0x598] ;  /* 0x0001660000047ab9 */ /* 0x000fe20000000a00 */
[----:B------:R-:W-:Y:S01]  /*0fb0*/  ULDC.64 UR18, c[0x0][0x208] ;  /* 0x0000820000127ab9 */ /* 0x000fe20000000a00 */
[----:B------:R-:W-:-:S04]  /*0fc0*/  ISETP.NE.U32.AND P0, PT, RZ, UR4, PT ;  /* 0x00000004ff007c0c */ /* 0x000fc8000bf05070 */
[----:B------:R-:W-:-:S13]  /*0fd0*/  ISETP.NE.AND.EX P0, PT, RZ, UR5, PT, P0 ;  /* 0x00000005ff007c0c */ /* 0x000fda000bf05300 */
[----:B------:R-:W-:Y:S05]  /*0fe0*/  @!P0 BRA `(.L_x_11) ;  /* 0x0000000000208947 */ /* 0x000fea0003800000 */
[----:B-1----:R-:W1:Y:S02]  /*0ff0*/  LDC.64 R2, c[0x0][0x598] ;  /* 0x00016600ff027b82 */ /* 0x002e640000000a00 */
[----:B-1----:R-:W2:Y:S02]  /*1000*/  LDG.E.64 R2, desc[UR18][R2.64] ;  /* 0x0000001202027981 */ /* 0x002ea4000c1e1b00 */
[----:B--2---:R-:W-:-:S04]  /*1010*/  ISETP.NE.U32.AND P0, PT, R2, RZ, PT ;  /* 0x000000ff0200720c */ /* 0x004fc80003f05070 */
[----:B------:R-:W-:-:S13]  /*1020*/  ISETP.NE.AND.EX P0, PT, R3, RZ, PT, P0 ;  /* 0x000000ff0300720c */ /* 0x000fda0003f05300 */
[----:B------:R-:W-:Y:S05]  /*1030*/  @!P0 BRA `(.L_x_11) ;  /* 0x00000000000c8947 */ /* 0x000fea0003800000 */
[----:B------:R-:W2:Y:S02]  /*1040*/  LD.E R2, desc[UR18][R2.64] ;  /* 0x0000001202027980 */ /* 0x000ea4000c101900 */
[----:B--2---:R-:W-:Y:S01]  /*1050*/  R2UR UR20, R2 ;  /* 0x00000000021472ca */ /* 0x004fe200000e0000 */
[----:B------:R-:W-:-:S14]  /*1060*/  BRA `(.L_x_12) ;  /* 0x0000000000247947 */ /* 0x000fdc0003800000 */
.L_x_11:
[----:B------:R-:W-:Y:S02]  /*1070*/  ULDC.64 UR4, c[0x0][0x588] ;  /* 0x0001620000047ab9 */ /* 0x000fe40000000a00 */
[----:B------:R-:W-:-:S04]  /*1080*/  ISETP.NE.U32.AND P0, PT, RZ, UR4, PT ;  /* 0x00000004ff007c0c */ /* 0x000fc8000bf05070 */
[----:B------:R-:W-:-:S13]  /*1090*/  ISETP.NE.AND.EX P0, PT, RZ, UR5, PT, P0 ;  /* 0x00000005ff007c0c */ /* 0x000fda000bf05300 */
[----:B------:R-:W-:Y:S05]  /*10a0*/  @!P0 BRA `(.L_x_13) ;  /* 0x0000000000108947 */ /* 0x000fea0003800000 */
[----:B-1----:R-:W1:Y:S02]  /*10b0*/  LDC.64 R2, c[0x0][0x588] ;  /* 0x00016200ff027b82 */ /* 0x002e640000000a00 */
[----:B-1----:R-:W2:Y:S02]  /*10c0*/  LDG.E R2, desc[UR18][R2.64] ;  /* 0x0000001202027981 */ /* 0x002ea4000c1e1900 */
[----:B--2---:R-:W-:Y:S01]  /*10d0*/  R2UR UR20, R2 ;  /* 0x00000000021472ca */ /* 0x004fe200000e0000 */
[----:B------:R-:W-:-:S14]  /*10e0*/  BRA `(.L_x_12) ;  /* 0x0000000000047947 */ /* 0x000fdc0003800000 */
.L_x_13:
[----:B------:R-:W-:-:S05]  /*10f0*/  ULDC UR20, c[0x0][0x580] ;  /* 0x0001600000147ab9 */ /* 0x000fca0000000800 */
.L_x_12:
[----:B------:R-:W-:Y:S02]  /*1100*/  ULDC.64 UR4, c[0x0][0x5a0] ;  /* 0x0001680000047ab9 */ /* 0x000fe40000000a00 */
        /* <DEDUP_REMOVED lines=11> */
.L_x_14:
        /* <DEDUP_REMOVED lines=8> */
.L_x_16:
[----:B------:R-:W-:-:S05]  /*1240*/  ULDC UR21, c[0x0][0x584] ;  /* 0x0001610000157ab9 */ /* 0x000fca0000000800 */
.L_x_15:
[----:B------:R-:W-:-:S13]  /*1250*/  LOP3.LUT P0, RZ, R4, 0xff, RZ, 0xc0, !PT ;  /* 0x000000ff04ff7812 */ /* 0x000fda000780c0ff */
[----:B------:R-:W-:Y:S05]  /*1260*/  @!P0 EXIT ;  /* 0x000000000000894d */ /* 0x000fea0003800000 */
[----:B------:R-:W-:Y:S01]  /*1270*/  ULDC UR4, c[0x0][0x28c] ;  /* 0x0000a30000047ab9 */ /* 0x000fe20000000800 */
[----:B------:R-:W-:Y:S02]  /*1280*/  ULOP3.LUT UR23, UR13, 0x1, URZ, 0xfc, !UPT ;  /* 0x000000010d177892 */ /* 0x000fe4000f8efc3f */
[----:B------:R-:W-:-:S04]  /*1290*/  UIADD3 UR4, UR4, 0x7f, URZ ;  /* 0x0000007f04047890 */ /* 0x000fc8000fffe03f */
[----:B------:R-:W-:-:S04]  /*12a0*/  USHF.R.S32.HI UR5, URZ, 0x1f, UR4 ;  /* 0x0000001f3f057899 */ /* 0x000fc80008011404 */
[----:B------:R-:W-:-:S03]  /*12b0*/  ULEA.HI UR5, UR5, UR4, URZ, 0x7 ;  /* 0x0000000405057291 */ /* 0x000fc6000f8f383f */
[----:B------:R-:W-:Y:S01]  /*12c0*/  UMOV UR4, URZ ;  /* 0x0000003f00047c82 */ /* 0x000fe20008000000 */
[----:B------:R-:W-:-:S03]  /*12d0*/  USHF.R.S32.HI UR12, URZ, 0x7, UR5 ;  /* 0x000000073f0c7899 */ /* 0x000fc60008011405 */
[----:B------:R-:W-:-:S09]  /*12e0*/  UMOV UR5, URZ ;  /* 0x0000003f00057c82 */ /* 0x000fd20008000000 */
.L_x_297:
[----:B-1----:R-:W1:Y:S01]  /*12f0*/  S2R R0, SR_TID.X ;  /* 0x0000000000007919 */ /* 0x002e620000002100 */
[----:B--2---:R-:W2:Y:S01]  /*1300*/  S2UR UR11, SR_CgaCtaId ;  /* 0x00000000000b79c3 */ /* 0x004ea20000008800 */
[----:B------:R-:W-:Y:S01]  /*1310*/  UMOV UR14, 0x400 ;  /* 0x00000400000e7882 */ /* 0x000fe20000000000 */
[----:B------:R-:W-:Y:S01]  /*1320*/  UMOV UR6, URZ ;  /* 0x0000003f00067c82 */ /* 0x000fe20008000000 */
[----:B------:R-:W-:Y:S01]  /*1330*/  STL [R1+0x6c], RZ ;  /* 0x00006cff01007387 */ /* 0x000fe20000100800 */
[----:B------:R-:W-:Y:S01]  /*1340*/  UMOV UR7, URZ ;  /* 0x0000003f00077c82 */ /* 0x000fe20008000000 */
[----:B------:R-:W-:Y:S01]  /*1350*/  UMOV UR8, URZ ;  /* 0x0000003f00087c82 */ /* 0x000fe20008000000 */
[----:B------:R-:W-:Y:S01]  /*1360*/  UMOV UR16, UR5 ;  /* 0x0000000500107c82 */ /* 0x000fe20008000000 */
[----:B------:R-:W-:Y:S01]  /*1370*/  STL [R1+0x68], RZ ;  /* 0x000068ff01007387 */ /* 0x000fe20000100800 */
[----:B---3--:R-:W3:Y:S01]  /*1380*/  LDC R2, c[0x0][0x28c] ;  /* 0x0000a300ff027b82 */ /* 0x008ee20000000800 */
[----:B------:R-:W-:Y:S01]  /*1390*/  UMOV UR17, UR4 ;  /* 0x0000000400117c82 */ /* 0x000fe20008000000 */
[----:B------:R-:W-:Y:S01]  /*13a0*/  CS2R R4, SRZ ;  /* 0x0000000000047805 */ /* 0x000fe2000001ff00 */
[----:B------:R-:W-:Y:S01]  /*13b0*/  STL [R1+0x64], RZ ;  /* 0x000064ff01007387 */ /* 0x000fe20000100800 */
[----:B------:R-:W-:-:S02]  /*13c0*/  CS2R R6, SRZ ;  /* 0x0000000000067805 */ /* 0x000fc4000001ff00 */
[----:B------:R-:W-:Y:S02]  /*13d0*/  CS2R R8, SRZ ;  /* 0x0000000000087805 */ /* 0x000fe4000001ff00 */
[----:B------:R-:W-:Y:S01]  /*13e0*/  CS2R R10, SRZ ;  /* 0x00000000000a7805 */ /* 0x000fe2000001ff00 */
[----:B------:R-:W-:Y:S01]  /*13f0*/  STL [R1+0x60], RZ ;  /* 0x000060ff01007387 */ /* 0x000fe20000100800 */
[----:B------:R-:W-:Y:S02]  /*1400*/  CS2R R12, SRZ ;  /* 0x00000000000c7805 */ /* 0x000fe4000001ff00 */
[----:B------:R-:W-:Y:S02]  /*1410*/  CS2R R14, SRZ ;  /* 0x00000000000e7805 */ /* 0x000fe4000001ff00 */
[----:B------:R-:W-:Y:S01]  /*1420*/  CS2R R16, SRZ ;  /* 0x0000000000107805 */ /* 0x000fe2000001ff00 */
[----:B------:R-:W-:Y:S01]  /*1430*/  STL [R1+0x5c], RZ ;  /* 0x00005cff01007387 */ /* 0x000fe20000100800 */
[----:B0-----:R-:W-:-:S02]  /*1440*/  CS2R R18, SRZ ;  /* 0x0000000000127805 */ /* 0x001fc4000001ff00 */
[----:B------:R-:W-:Y:S02]  /*1450*/  CS2R R20, SRZ ;  /* 0x0000000000147805 */ /* 0x000fe4000001ff00 */
[----:B------:R-:W-:Y:S01]  /*1460*/  CS2R R22, SRZ ;  /* 0x0000000000167805 */ /* 0x000fe2000001ff00 */
[----:B------:R-:W-:Y:S01]  /*1470*/  STL [R1+0x58], RZ ;  /* 0x000058ff01007387 */ /* 0x000fe20000100800 */
[----:B--2---:R-:W-:Y:S01]  /*1480*/  ULEA UR14, UR11, UR14, 0x18 ;  /* 0x0000000e0b0e7291 */ /* 0x004fe2000f8ec03f */
[----:B------:R-:W-:Y:S02]  /*1490*/  CS2R R152, SRZ ;  /* 0x0000000000987805 */ /* 0x000fe4000001ff00 */
[----:B------:R-:W-:Y:S01]  /*14a0*/  CS2R R154, SRZ ;  /* 0x00000000009a7805 */ /* 0x000fe2000001ff00 */
[----:B------:R-:W-:Y:S01]  /*14b0*/  STL [R1+0x54], RZ ;  /* 0x000054ff01007387 */ /* 0x000fe20000100800 */
[----:B------:R-:W-:Y:S02]  /*14c0*/  CS2R R156, SRZ ;  /* 0x00000000009c7805 */ /* 0x000fe4000001ff00 */
[----:B------:R-:W-:-:S02]  /*14d0*/  CS2R R158, SRZ ;  /* 0x00000000009e7805 */ /* 0x000fc4000001ff00 */
[----:B------:R-:W-:Y:S02]  /*14e0*/  CS2R R160, SRZ ;  /* 0x0000000000a07805 */ /* 0x000fe4000001ff00 */
[----:B-1----:R-:W-:Y:S01]  /*14f0*/  LOP3.LUT R0, R0, 0x80, RZ, 0xc0, !PT ;  /* 0x0000008000007812 */ /* 0x002fe200078ec0ff */
[----:B------:R-:W-:Y:S01]  /*1500*/  STL [R1+0x50], RZ ;  /* 0x000050ff01007387 */ /* 0x000fe20000100800 */
[----:B---3--:R-:W-:Y:S02]  /*1510*/  ISETP.GE.AND P0, PT, R2, 0x1, PT ;  /* 0x000000010200780c */ /* 0x008fe40003f06270 */
[----:B------:R-:W-:Y:S02]  /*1520*/  CS2R R2, SRZ ;  /* 0x0000000000027805 */ /* 0x000fe4000001ff00 */
[----:B------:R-:W-:Y:S01]  /*1530*/  SHF.R.U32.HI R0, RZ, 0x7, R0 ;  /* 0x00000007ff007819 */ /* 0x000fe20000011600 */
        /* <DEDUP_REMOVED lines=8> */
[----:B------:R-:W0:Y:S01]  /*15c0*/  SHFL.IDX PT, R0, R0, RZ, 0x1f ;  /* 0x00001fff00007589 */ /* 0x000e2200000e0000 */
[----:B------:R-:W-:-:S02]  /*15d0*/  CS2R R174, SRZ ;  /* 0x0000000000ae7805 */ /* 0x000fc4000001ff00 */
[----:B------:R-:W-:Y:S02]  /*15e0*/  CS2R R176, SRZ ;  /* 0x0000000000b07805 */ /* 0x000fe4000001ff00 */
[----:B------:R-:W-:Y:S01]  /*15f0*/  CS2R R178, SRZ ;  /* 0x0000000000b27805 */ /* 0x000fe2000001ff00 */
[----:B------:R1:W-:Y:S01]  /*1600*/  STL [R1+0x44], RZ ;  /* 0x000044ff01007387 */ /* 0x0003e20000100800 */
[----:B------:R-:W-:Y:S02]  /*1610*/  CS2R R180, SRZ ;  /* 0x0000000000b47805 */ /* 0x000fe4000001ff00 */
[----:B------:R-:W-:Y:S02]  /*1620*/  CS2R R182, SRZ ;  /* 0x0000000000b67805 */ /* 0x000fe4000001ff00 */
[----:B------:R-:W-:Y:S01]  /*1630*/  CS2R R184, SRZ ;  /* 0x0000000000b87805 */ /* 0x000fe2000001ff00 */
[----:B------:R1:W-:Y:S01]  /*1640*/  STL [R1+0x40], RZ ;  /* 0x000040ff01007387 */ /* 0x0003e20000100800 */
        /* <DEDUP_REMOVED lines=14> */
[----:B------:R-:W-:Y:S02]  /*1730*/  CS2R R208, SRZ ;  /* 0x0000000000d07805 */ /* 0x000fe4000001ff00 */
[----:B0-----:R-:W-:Y:S01]  /*1740*/  R2UR UR9, R0 ;  /* 0x00000000000972ca */ /* 0x001fe200000e0000 */
[----:B------:R1:W-:Y:S01]  /*1750*/  STL [R1+0x30], RZ ;  /* 0x000030ff01007387 */ /* 0x0003e20000100800 */
[----:B------:R-:W-:Y:S01]  /*1760*/  IMAD.MOV.U32 R0, RZ, RZ, RZ ;  /* 0x000000ffff007224 */ /* 0x000fe200078e00ff */
[----:B------:R-:W-:-:S02]  /*1770*/  CS2R R210, SRZ ;  /* 0x0000000000d27805 */ /* 0x000fc4000001ff00 */
[----:B------:R-:W-:Y:S01]  /*1780*/  CS2R R212, SRZ ;  /* 0x0000000000d47805 */ /* 0x000fe2000001ff00 */
[----:B------:R1:W-:Y:S01]  /*1790*/  STL [R1+0x2c], RZ ;  /* 0x00002cff01007387 */ /* 0x0003e20000100800 */
[----:B------:R-:W-:Y:S02]  /*17a0*/  CS2R R214, SRZ ;  /* 0x0000000000d67805 */ /* 0x000fe4000001ff00 */
[----:B------:R-:W-:Y:S02]  /*17b0*/  CS2R R216, SRZ ;  /* 0x0000000000d87805 */ /* 0x000fe4000001ff00 */
[----:B------:R-:W-:Y:S01]  /*17c0*/  CS2R R218, SRZ ;  /* 0x0000000000da7805 */ /* 0x000fe2000001ff00 */
[----:B------:R1:W-:Y:S01]  /*17d0*/  STL [R1+0x28], RZ ;  /* 0x000028ff01007387 */ /* 0x0003e20000100800 */
[----:B------:R-:W-:Y:S02]  /*17e0*/  CS2R R220, SRZ ;  /* 0x0000000000dc7805 */ /* 0x000fe4000001ff00 */
[----:B------:R-:W-:-:S02]  /*17f0*/  CS2R R222, SRZ ;  /* 0x0000000000de7805 */ /* 0x000fc4000001ff00 */
[----:B------:R-:W-:Y:S01]  /*1800*/  CS2R R224, SRZ ;  /* 0x0000000000e07805 */ /* 0x000fe2000001ff00 */
[----:B------:R1:W-:Y:S01]  /*1810*/  STL [R1+0x24], RZ ;  /* 0x000024ff01007387 */ /* 0x0003e20000100800 */
[----:B------:R-:W-:Y:S01]  /*1820*/  ULEA.HI UR10, UR9, UR9, URZ, 0x1 ;  /* 0x00000009090a7291 */ /* 0x000fe2000f8f083f */
[----:B------:R-:W-:Y:S01]  /*1830*/  CS2R R226, SRZ ;  /* 0x0000000000e27805 */ /* 0x000fe2000001ff00 */
[----:B------:R-:W-:Y:S01]  /*1840*/  IMAD.MOV.U32 R228, RZ, RZ, RZ ;  /* 0x000000ffffe47224 */ /* 0x000fe200078e00ff */
[----:B------:R1:W-:Y:S01]  /*1850*/  STL [R1+0x20], RZ ;  /* 0x000020ff01007387 */ /* 0x0003e20000100800 */
[----:B------:R-:W-:Y:S01]  /*1860*/  ULOP3.LUT UR10, UR10, 0x7fffe, URZ, 0xc0, !UPT ;  /* 0x0007fffe0a0a7892 */ /* 0x000fe2000f8ec03f */
[----:B------:R-:W-:Y:S02]  /*1870*/  CS2R R24, SRZ ;  /* 0x0000000000187805 */ /* 0x000fe4000001ff00 */
[----:B------:R-:W-:Y:S01]  /*1880*/  CS2R R26, SRZ ;  /* 0x00000000001a7805 */ /* 0x000fe2000001ff00 */
[----:B------:R1:W-:Y:S01]  /*1890*/  STL [R1+0x1c], RZ ;  /* 0x00001cff01007387 */ /* 0x0003e20000100800 */
[----:B------:R-:W-:Y:S01]  /*18a0*/  UIADD3 UR10, UR9, -UR10, URZ ;  /* 0x8000000a090a7290 */ /* 0x000fe2000fffe03f */
[----:B------:R-:W-:-:S02]  /*18b0*/  CS2R R28, SRZ ;  /* 0x00000000001c7805 */ /* 0x000fc4000001ff00 */
[----:B----4-:R-:W-:Y:S01]  /*18c0*/  CS2R R30, SRZ ;  /* 0x00000000001e7805 */ /* 0x010fe2000001ff00 */
[----:B------:R1:W-:Y:S01]  /*18d0*/  STL [R1+0x18], RZ ;  /* 0x000018ff01007387 */ /* 0x0003e20000100800 */
[----:B------:R-:W-:Y:S01]  /*18e0*/  ULEA UR10, UR10, UR14, 0xd ;  /* 0x0000000e0a0a7291 */ /* 0x000fe2000f8e683f */
[----:B------:R-:W-:Y:S02]  /*18f0*/  CS2R R32, SRZ ;  /* 0x0000000000207805 */ /* 0x000fe4000001ff00 */
[----:B------:R-:W-:Y:S01]  /*1900*/  CS2R R34, SRZ ;  /* 0x0000000000227805 */ /* 0x000fe2000001ff00 */
[----:B------:R1:W-:Y:S01]  /*1910*/  STL [R1+0x14], RZ ;  /* 0x000014ff01007387 */ /* 0x0003e20000100800 */
[----:B------:R-:W-:Y:S01]  /*1920*/  UIADD3 UR10, UR10, 0x100, URZ ;  /* 0x000001000a0a7890 */ /* 0x000fe2000fffe03f */
[----:B------:R-:W-:Y:S02]  /*1930*/  CS2R R36, SRZ ;  /* 0x0000000000247805 */ /* 0x000fe4000001ff00 */
[----:B------:R-:W-:Y:S01]  /*1940*/  CS2R R38, SRZ ;  /* 0x0000000000267805 */ /* 0x000fe2000001ff00 */
[----:B------:R1:W-:Y:S01]  /*1950*/  STL [R1+0x10], RZ ;  /* 0x000010ff01007387 */ /* 0x0003e20000100800 */
[----:B------:R-:W-:Y:S01]  /*1960*/  USHF.R.U32.HI UR10, URZ, 0x4, UR10 ;  /* 0x000000043f0a7899 */ /* 0x000fe2000801160a */
[----:B------:R-:W-:-:S02]  /*1970*/  CS2R R40, SRZ ;  /* 0x0000000000287805 */ /* 0x000fc4000001ff00 */
[----:B------:R-:W-:Y:S01]  /*1980*/  CS2R R42, SRZ ;  /* 0x00000000002a7805 */ /* 0x000fe2000001ff00 */
[----:B------:R1:W-:Y:S01]  /*1990*/  STL [R1+0xc], RZ ;  /* 0x00000cff01007387 */ /* 0x0003e20000100800 */
[----:B------:R-:W-:Y:S01]  /*19a0*/  ULOP3.LUT UR15, UR10, 0x3fff, URZ, 0xc0, !UPT ;  /* 0x00003fff0a0f7892 */ /* 0x000fe2000f8ec03f */
        /* <DEDUP_REMOVED lines=10> */
[----:B------:R1:W-:Y:S01]  /*1a50*/  STL [R1], RZ ;  /* 0x000000ff01007387 */ /* 0x0003e20000100800 */
[----:B------:R-:W-:Y:S02]  /*1a60*/  CS2R R60, SRZ ;  /* 0x00000000003c7805 */ /* 0x000fe4000001ff00 */
[----:B------:R-:W-:Y:S02]  /*1a70*/  CS2R R62, SRZ ;  /* 0x00000000003e7805 */ /* 0x000fe4000001ff00 */
[----:B------:R-:W-:Y:S02]  /*1a80*/  CS2R R64, SRZ ;  /* 0x0000000000407805 */ /* 0x000fe4000001ff00 */
[----:B------:R-:W-:-:S02]  /*1a90*/  CS2R R66, SRZ ;  /* 0x0000000000427805 */ /* 0x000fc4000001ff00 */
[----:B------:R-:W-:Y:S02]  /*1aa0*/  CS2R R68, SRZ ;  /* 0x0000000000447805 */ /* 0x000fe4000001ff00 */
[----:B------:R-:W-:Y:S02]  /*1ab0*/  CS2R R70, SRZ ;  /* 0x0000000000467805 */ /* 0x000fe4000001ff00 */
        /* <DEDUP_REMOVED lines=39> */
[----:B------:R-:W-:Y:S01]  /*1d30*/  CS2R R150, SRZ ;  /* 0x0000000000967805 */ /* 0x000fe2000001ff00 */
[----:B-1----:R-:W-:Y:S06]  /*1d40*/  @!P0 BRA `(.L_x_17) ;  /* 0x0000001000948947 */ /* 0x002fec0003800000 */
[----:B------:R-:W-:-:S06]  /*1d50*/  UISETP.NE.AND UP0, UPT, UR23, 0x3, UPT ;  /* 0x000000031700788c */ /* 0x000fcc000bf05270 */
[----:B------:R-:W-:-:S13]  /*1d60*/  PLOP3.LUT P1, PT, PT, PT, UP0, 0x80, 0x0 ;  /* 0x000000000000781c */ /* 0x000fda0003f2f008 */
[----:B------:R-:W-:Y:S05]  /*1d70*/  @!P1 BRA `(.L_x_18) ;  /* 0x0000000000049947 */ /* 0x000fea0003800000 */
[----:B------:R-:W-:Y:S01]  /*1d80*/  BPT.TRAP 0x1 ;  /* 0x000000040000795c */ /* 0x000fe20000300000 */
.L_x_18:
[----:B------:R-:W-:Y:S01]  /*1d90*/  ULEA UR6, UR5, UR14, 0x3 ;  /* 0x0000000e05067291 */ /* 0x000fe2000f8e183f */
[----:B------:R-:W-:-:S05]  /*1da0*/  IMAD.U32 R0, RZ, RZ, UR4 ;  /* 0x00000004ff007e24 */ /* 0x000fca000f8e00ff */
[----:B------:R-:W-:-:S04]  /*1db0*/  SHF.L.U32 R0, R0, 0x1f, RZ ;  /* 0x0000001f00007819 */ /* 0x000fc800000006ff */
[----:B------:R0:W1:Y:S01]  /*1dc0*/  SYNCS.PHASECHK.TRANS64.TRYWAIT P0, [UR6], R0 ;  /* 0x00000000ff0075a7 */ /* 0x0000620008000146 */
[----:B------:R-:W-:Y:S05]  /*1dd0*/  @!P1 BRA `(.L_x_19) ;  /* 0x0000000000049947 */ /* 0x000fea0003800000 */
[----:B------:R-:W-:Y:S01]  /*1de0*/  BPT.TRAP 0x1 ;  /* 0x000000040000795c */ /* 0x000fe20000300000 */
.L_x_19:
[----:B-1----:R-:W-:Y:S05]  /*1df0*/  @P0 BRA `(.L_x_20) ;  /* 0x0000000000080947 */ /* 0x002fea0003800000 */
[----:B------:R-:W1:Y:S02]  /*1e00*/  SYNCS.PHASECHK.TRANS64.TRYWAIT P0, [UR6], R0 ;  /* 0x00000000ff0075a7 */ /* 0x000e640008000146 */
[----:B-1----:R-:W-:Y:S05]  /*1e10*/  @!P0 BRA `(.L_x_21) ;  /* 0x000000e400708947 */ /* 0x002fea0003800000 */
.L_x_20:
[----:B------:R-:W-:Y:S01]  /*1e20*/  UIADD3 UR6, UR14, 0x10100, URZ ;  /* 0x000101000e067890 */ /* 0x000fe2000fffe03f */
[----:B------:R-:W-:Y:S01]  /*1e30*/  WARPGROUP.ARRIVE ;  /* 0x00000000000079c5 */ /* 0x000fe20000000000 */
[----:B------:R-:W-:Y:S01]  /*1e40*/  ULOP3.LUT UR8, UR15, 0x10000, URZ, 0xfc, !UPT ;  /* 0x000100000f087892 */ /* 0x000fe2000f8efc3f */
[----:B------:R2:W-:Y:S01]  /*1e50*/  STL [R1+0x6c], RZ ;  /* 0x00006cff01007387 */ /* 0x0005e20000100800 */
[----:B------:R-:W-:Y:S01]  /*1e60*/  USHF.R.U32.HI UR6, URZ, 0x4, UR6 ;  /* 0x000000043f067899 */ /* 0x000fe20008011606 */
[----:B01----:R-:W-:Y:S01]  /*1e70*/  IMAD.MOV.U32 R0, RZ, RZ, RZ ;  /* 0x000000ffff007224 */ /* 0x003fe200078e00ff */
[----:B------:R-:W-:Y:S01]  /*1e80*/  UMOV UR9, 0x40000040 ;  /* 0x4000004000097882 */ /* 0x000fe20000000000 */
[----:B------:R-:W-:Y:S01]  /*1e90*/  UMOV UR11, 0x40000040 ;  /* 0x40000040000b7882 */ /* 0x000fe20000000000 */
[----:B------:R-:W-:Y:S01]  /*1ea0*/  ULOP3.LUT UR6, UR6, 0x3fff, URZ, 0xc0, !UPT ;  /* 0x00003fff06067892 */ /* 0x000fe2000f8ec03f */
[----:B------:R2:W-:Y:S01]  /*1eb0*/  STL [R1+0x68], RZ ;  /* 0x000068ff01007387 */ /* 0x0005e20000100800 */
[----:B------:R-:W-:-:S02]  /*1ec0*/  CS2R R2, SRZ ;  /* 0x0000000000027805 */ /* 0x000fc4000001ff00 */
[----:B------:R-:W-:Y:S01]  /*1ed0*/  CS2R R4, SRZ ;  /* 0x0000000000047805 */ /* 0x000fe2000001ff00 */
[----:B------:R-:W-:Y:S01]  /*1ee0*/  ULOP3.LUT UR7, UR6, 0x10000, URZ, 0xfc, !UPT ;  /* 0x0001000006077892 */ /* 0x000fe2000f8efc3f */
[----:B------:R2:W-:Y:S01]  /*1ef0*/  STL [R1+0x64], RZ ;  /* 0x000064ff01007387 */ /* 0x0005e20000100800 */
[----:B------:R-:W-:Y:S01]  /*1f00*/  ULEA UR6, UR5, UR8, 0xa ;  /* 0x0000000805067291 */ /* 0x000fe2000f8e503f */
[----:B------:R-:W-:Y:S01]  /*1f10*/  CS2R R6, SRZ ;  /* 0x0000000000067805 */ /* 0x000fe2000001ff00 */
[----:B------:R-:W-:Y:S01]  /*1f20*/  ULEA UR7, UR5, UR7, 0xb ;  /* 0x0000000705077291 */ /* 0x000fe2000f8e583f */
[----:B------:R2:W-:Y:S01]  /*1f30*/  STL [R1+0x60], RZ ;  /* 0x000060ff01007387 */ /* 0x0005e20000100800 */
[----:B------:R-:W-:Y:S02]  /*1f40*/  CS2R R8, SRZ ;  /* 0x0000000000087805 */ /* 0x000fe4000001ff00 */
[----:B------:R-:W-:Y:S02]  /*1f50*/  CS2R R10, SRZ ;  /* 0x00000000000a7805 */ /* 0x000fe4000001ff00 */
[----:B------:R-:W-:Y:S01]  /*1f60*/  CS2R R12, SRZ ;  /* 0x00000000000c7805 */ /* 0x000fe2000001ff00 */
[----:B------:R-:W-:Y:S01]  /*1f70*/  UMOV UR8, UR6 ;  /* 0x0000000600087c82 */ /* 0x000fe20008000000 */
[----:B------:R2:W-:Y:S01]  /*1f80*/  STL [R1+0x5c], RZ ;  /* 0x00005cff01007387 */ /* 0x0005e20000100800 */
[----:B------:R-:W-:Y:S01]  /*1f90*/  UMOV UR10, UR7 ;  /* 0x00000007000a7c82 */ /* 0x000fe20008000000 */
[----:B------:R-:W-:Y:S01]  /*1fa0*/  CS2R R14, SRZ ;  /* 0x00000000000e7805 */ /* 0x000fe2000001ff00 */
[----:B------:R-:W-:Y:S01]  /*1fb0*/  QGMMA.64x256x32.F32.E4M3.E4M3 R24, gdesc[UR8], RZ, !UPT ;  /* 0x03e00000081879f3 */ /* 0x000fe2000c7008ff */
[----:B------:R-:W-:Y:S01]  /*1fc0*/  UIADD3 UR8, UR6, 0x2, URZ ;  /* 0x0000000206087890 */ /* 0x000fe2000fffe03f */
[----:B------:R2:W-:Y:S01]  /*1fd0*/  STL [R1+0x58], RZ ;  /* 0x000058ff01007387 */ /* 0x0005e20000100800 */
[----:B------:R-:W-:Y:S01]  /*1fe0*/  UIADD3 UR10, UR7, 0x2, URZ ;  /* 0x00000002070a7890 */ /* 0x000fe2000fffe03f */
[----:B------:R-:W-:Y:S01]  /*1ff0*/  CS2R R16, SRZ ;  /* 0x0000000000107805 */ /* 0x000fe2000001ff00 */
[----:B------:R-:W-:Y:S01]  /*2000*/  UMOV UR9, 0x40000040 ;  /* 0x4000004000097882 */ /* 0x000fe20000000000 */
[----:B------:R-:W-:Y:S01]  /*2010*/  UMOV UR11, 0x40000040 ;  /* 0x40000040000b7882 */ /* 0x000fe20000000000 */
        /* <DEDUP_REMOVED lines=54> */
[----:B------:R-:W-:Y:S01]  /*2380*/  CS2R R226, SRZ ;  /* 0x0000000000e27805 */ /* 0x000fe2000001ff00 */
[----:B------:R-:W-:Y:S01]  /*2390*/  IMAD.MOV.U32 R228, RZ, RZ, RZ ;  /* 0x000000ffffe47224 */ /* 0x000fe200078e00ff */
[----:B------:R2:W-:Y:S04]  /*23a0*/  STL [R1+0x1c], RZ ;  /* 0x00001cff01007387 */ /* 0x0005e80000100800 */
[----:B------:R2:W-:Y:S04]  /*23b0*/  STL [R1+0x18], RZ ;  /* 0x000018ff01007387 */ /* 0x0005e80000100800 */
[----:B------:R2:W-:Y:S04]  /*23c0*/  STL [R1+0x14], RZ ;  /* 0x000014ff01007387 */ /* 0x0005e80000100800 */
[----:B------:R2:W-:Y:S04]  /*23d0*/  STL [R1+0x10], RZ ;  /* 0x000010ff01007387 */ /* 0x0005e80000100800 */
[----:B------:R2:W-:Y:S04]  /*23e0*/  STL [R1+0xc], RZ ;  /* 0x00000cff01007387 */ /* 0x0005e80000100800 */
[----:B------:R2:W-:Y:S04]  /*23f0*/  STL [R1+0x8], RZ ;  /* 0x000008ff01007387 */ /* 0x0005e80000100800 */
[----:B------:R2:W-:Y:S04]  /*2400*/  STL [R1+0x4], RZ ;  /* 0x000004ff01007387 */ /* 0x0005e80000100800 */
[----:B------:R2:W-:Y:S01]  /*2410*/  STL [R1], RZ ;  /* 0x000000ff01007387 */ /* 0x0005e20000100800 */
[----:B------:R-:W-:Y:S01]  /*2420*/  QGMMA.64x256x32.F32.E4M3.E4M3 R24, gdesc[UR8], R24 ;  /* 0x03e00000081879f3 */ /* 0x000fe20008700818 */
[----:B------:R-:W-:-:S02]  /*2430*/  UIADD3 UR8, UR6, 0x4, URZ ;  /* 0x0000000406087890 */ /* 0x000fc4000fffe03f */
[----:B------:R-:W-:Y:S01]  /*2440*/  UIADD3 UR10, UR7, 0x4, URZ ;  /* 0x00000004070a7890 */ /* 0x000fe2000fffe03f */
[----:B------:R-:W-:Y:S01]  /*2450*/  UMOV UR9, 0x40000040 ;  /* 0x4000004000097882 */ /* 0x000fe20000000000 */
[----:B------:R-:W-:-:S15]  /*2460*/  UMOV UR11, 0x40000040 ;  /* 0x40000040000b7882 */ /* 0x000fde0000000000 */
[----:B------:R-:W-:-:S08]  /*2470*/  NOP ;  /* 0x0000000000007918 */ /* 0x000fd00000000000 */
[----:B------:R-:W-:Y:S01]  /*2480*/  QGMMA.64x256x32.F32.E4M3.E4M3 R24, gdesc[UR8], R24 ;  /* 0x03e00000081879f3 */ /* 0x000fe20008700818 */
[----:B------:R-:W-:Y:S02]  /*2490*/  UIADD3 UR10, UR7, 0x6, URZ ;  /* 0x00000006070a7890 */ /* 0x000fe4000fffe03f */
[----:B------:R-:W-:Y:S01]  /*24a0*/  UIADD3 UR8, UR6, 0x6, URZ ;  /* 0x0000000606087890 */ /* 0x000fe2000fffe03f */
[----:B------:R-:W-:Y:S01]  /*24b0*/  ULDC UR7, c[0x0][0x50c] ;  /* 0x0001430000077ab9 */ /* 0x000fe20000000800 */
[----:B------:R-:W-:Y:S01]  /*24c0*/  UMOV UR9, 0x40000040 ;  /* 0x4000004000097882 */ /* 0x000fe20000000000 */
[----:B------:R-:W-:Y:S01]  /*24d0*/  UISETP.NE.AND UP0, UPT, UR7, 0x4, UPT ;  /* 0x000000040700788c */ /* 0x000fe2000bf05270 */
[----:B------:R-:W-:Y:S01]  /*24e0*/  UMOV UR11, 0x40000040 ;  /* 0x40000040000b7882 */ /* 0x000fe20000000000 */
[----:B------:R-:W-:Y:S02]  /*24f0*/  UMOV UR6, 0x4 ;  /* 0x0000000400067882 */ /* 0x000fe40000000000 */
[----:B------:R-:W-:-:S06]  /*2500*/  USEL UR7, URZ, 0x1, UP0 ;  /* 0x000000013f077887 */ /* 0x000fcc0008000000 */
[----:B------:R-:W-:-:S12]  /*2510*/  ISETP.NE.AND P0, PT, RZ, UR7, PT ;  /* 0x00000007ff007c0c */ /* 0x000fd8000bf05270 */
[----:B------:R-:W-:Y:S01]  /*2520*/  QGMMA.64x256x32.F32.E4M3.E4M3 R24, gdesc[UR8], R24, gsb0 ;  /* 0x03e00000081879f3 */ /* 0x000fe20008000818 */
[----:B--2---:R-:W-:Y:S05]  /*2530*/  @!P0 BRA `(.L_x_22) ;  /* 0x0000000800808947 */ /* 0x004fea0003800000 */
[----:B------:R-:W-:Y:S02]  /*2540*/  WARPGROUP.DEPBAR.LE gsb0, 0x0 ;  /* 0x00008000000079c5 */ /* 0x000fe40000010000 */
[----:B------:R-:W-:-:S01]  /*2550*/  FADD R227, RZ, R25 ;  /* 0x00000019ffe37221 */ /* 0x000fc20000000000 */
[----:B------:R-:W-:Y:S01]  /*2560*/  FADD R228, RZ, R24 ;  /* 0x00000018ffe47221 */ /* 0x000fe20000000000 */
[----:B------:R-:W-:-:S01]  /*2570*/  FADD R226, RZ, R26 ;  /* 0x0000001affe27221 */ /* 0x000fc20000000000 */
[----:B------:R-:W-:Y:S01]  /*2580*/  FADD R225, RZ, R27 ;  /* 0x0000001bffe17221 */ /* 0x000fe20000000000 */
[----:B------:R-:W-:-:S01]  /*2590*/  FADD R224, RZ, R28 ;  /* 0x0000001cffe07221 */ /* 0x000fc20000000000 */
[----:B------:R0:W-:Y:S01]  /*25a0*/  STL [R1+0x88], R227 ;  /* 0x000088e301007387 */ /* 0x0001e20000100800 */
[----:B------:R-:W-:-:S01]  /*25b0*/  FADD R223, RZ, R29 ;  /* 0x0000001dffdf7221 */ /* 0x000fc20000000000 */
[----:B------:R-:W-:Y:S01]  /*25c0*/  FADD R222, RZ, R30 ;  /* 0x0000001effde7221 */ /* 0x000fe20000000000 */
[----:B------:R-:W-:-:S01]  /*25d0*/  FADD R221, RZ, R31 ;  /* 0x0000001fffdd7221 */ /* 0x000fc20000000000 */
[----:B------:R-:W-:Y:S01]  /*25e0*/  FADD R220, RZ, R32 ;  /* 0x00000020ffdc7221 */ /* 0x000fe20000000000 */
[----:B------:R-:W-:-:S01]  /*25f0*/  FADD R219, RZ, R33 ;  /* 0x00000021ffdb7221 */ /* 0x000fc20000000000 */
[----:B------:R-:W-:Y:S01]  /*2600*/  FADD R218, RZ, R34 ;  /* 0x00000022ffda7221 */ /* 0x000fe20000000000 */
[----:B------:R-:W-:-:S01]  /*2610*/  FADD R217, RZ, R35 ;  /* 0x00000023ffd97221 */ /* 0x000fc20000000000 */
[----:B------:R-:W-:Y:S01]  /*2620*/  FADD R216, RZ, R36 ;  /* 0x00000024ffd87221 */ /* 0x000fe20000000000 */
[----:B------:R-:W-:-:S01]  /*2630*/  FADD R215, RZ, R37 ;  /* 0x00000025ffd77221 */ /* 0x000fc20000000000 */
[----:B0-----:R-:W-:Y:S01]  /*2640*/  FADD R227, RZ, R124 ;  /* 0x0000007cffe37221 */ /* 0x001fe20000000000 */
[----:B------:R-:W-:-:S01]  /*2650*/  FADD R214, RZ, R38 ;  /* 0x00000026ffd67221 */ /* 0x000fc20000000000 */
[----:B------:R-:W-:Y:S01]  /*2660*/  FADD R213, RZ, R39 ;  /* 0x00000027ffd57221 */ /* 0x000fe20000000000 */
[----:B------:R-:W-:-:S01]  /*2670*/  FADD R212, RZ, R40 ;  /* 0x00000028ffd47221 */ /* 0x000fc20000000000 */
[----:B------:R-:W-:Y:S01]  /*2680*/  FADD R211, RZ, R41 ;  /* 0x00000029ffd37221 */ /* 0x000fe20000000000 */
[----:B------:R0:W-:Y:S01]  /*2690*/  STL [R1], R227 ;  /* 0x000000e301007387 */ /* 0x0001e20000100800 */
        /* <DEDUP_REMOVED lines=94> */
[----:B0-----:R-:W-:-:S05]  /*2c80*/  FADD R227, RZ, R131 ;  /* 0x00000083ffe37221 */ /* 0x001fca0000000000 */
[----:B------:R0:W-:Y:S02]  /*2c90*/  STL [R1+0x1c], R227 ;  /* 0x00001ce301007387 */ /* 0x0001e40000100800 */
        /* <DEDUP_REMOVED lines=39> */
[----:B------:R0:W-:Y:S04]  /*2f10*/  STL [R1+0x6c], R227 ;  /* 0x00006ce301007387 */ /* 0x0001e80000100800 */
[----:B0-----:R0:W5:Y:S01]  /*2f20*/  LDL.LU R227, [R1+0x88] ;  /* 0x0000880001e37983 */ /* 0x0011620000300800 */
[----:B------:R-:W-:-:S05]  /*2f30*/  UMOV UR6, URZ ;  /* 0x0000003f00067c82 */ /* 0x000fca0008000000 */
.L_x_22:
[----:B------:R-:W-:Y:S01]  /*2f40*/  UIADD3 UR16, UR5, 0x1, URZ ;  /* 0x0000000105107890 */ /* 0x000fe2000fffe03f */
[----:B------:R-:W-:-:S03]  /*2f50*/  UMOV UR8, 0x1 ;  /* 0x0000000100087882 */ /* 0x000fc60000000000 */
[----:B------:R-:W-:-:S04]  /*2f60*/  UISETP.NE.AND UP0, UPT, UR16, 0x4, UPT ;  /* 0x000000041000788c */ /* 0x000fc8000bf05270 */
[----:B------:R-:W-:Y:S02]  /*2f70*/  USEL UR17, URZ, 0x1, UP0 ;  /* 0x000000013f117887 */ /* 0x000fe40008000000 */
[----:B------:R-:W-:Y:S02]  /*2f80*/  USEL UR16, UR16, URZ, UP0 ;  /* 0x0000003f10107287 */ /* 0x000fe40008000000 */
[----:B------:R-:W-:-:S12]  /*2f90*/  ULOP3.LUT UR17, UR4, UR17, URZ, 0x3c, !UPT ;  /* 0x0000001104117292 */ /* 0x000fd8000f8e3c3f */
.L_x_17:
[----:B------:R-:W-:-:S04]  /*2fa0*/  UISETP.LT.AND UP0, UPT, UR12, 0x1, UPT ;  /* 0x000000010c00788c */ /* 0x000fc8000bf01270 */
[----:B------:R-:W-:-:S04]  /*2fb0*/  USEL UR9, UR12, 0x1, UP0 ;  /* 0x000000010c097887 */ /* 0x000fc80008000000 */
[----:B------:R-:W-:-:S04]  /*2fc0*/  UIADD3 UR9, UR12, -UR9, URZ ;  /* 0x800000090c097290 */ /* 0x000fc8000fffe03f */
[----:B------:R-:W-:-:S06]  /*2fd0*/  UISETP.GE.AND UP0, UPT, UR9, 0x1, UPT ;  /* 0x000000010900788c */ /* 0x000fcc000bf06270 */
[----:B------:R-:W-:-:S13]  /*2fe0*/  PLOP3.LUT P0, PT, PT, PT, UP0, 0x80, 0x0 ;  /* 0x000000000000781c */ /* 0x000fda0003f0f008 */
[----:B------:R-:W-:Y:S05]  /*2ff0*/  @!P0 BRA `(.L_x_23) ;  /* 0x0000001000dc8947 */ /* 0x000fea0003800000 */
[----:B------:R-:W-:Y:S01]  /*3000*/  UMOV UR24, UR9 ;  /* 0x0000000900187c82 */ /* 0x000fe20008000000 */
[----:B------:R-:W-:Y:S01]  /*3010*/  UMOV UR25, UR5 ;  /* 0x0000000500197c82 */ /* 0x000fe20008000000 */
[----:B------:R-:W-:-:S05]  /*3020*/  ULDC UR27, c[0x0][0x50c] ;  /* 0x00014300001b7ab9 */ /* 0x000fca0000000800 */
.L_x_31:
[----:B------:R-:W-:-:S06]  /*3030*/  UISETP.NE.AND UP0, UPT, UR23, 0x3, UPT ;  /* 0x000000031700788c */ /* 0x000fcc000bf05270 */
[----:B------:R-:W-:-:S13]  /*3040*/  PLOP3.LUT P1, PT, PT, PT, UP0, 0x80, 0x0 ;  /* 0x000000000000781c */ /* 0x000fda0003f2f008 */
[----:B-----5:R-:W-:Y:S05]  /*3050*/  @!P1 BRA `(.L_x_24) ;  /* 0x0000000000049947 */ /* 0x020fea0003800000 */
[----:B------:R-:W-:Y:S01]  /*3060*/  BPT.TRAP 0x1 ;  /* 0x000000040000795c */ /* 0x000fe20000300000 */
.L_x_24:
[----:B------:R-:W1:Y:S01]  /*3070*/  S2UR UR9, SR_CgaCtaId ;  /* 0x00000000000979c3 */ /* 0x000e620000008800 */
[----:B------:R-:W-:Y:S01]  /*3080*/  UMOV UR14, 0x400 ;  /* 0x00000400000e7882 */ /* 0x000fe20000000000 */
[----:B------:R-:W-:-:S05]  /*3090*/  IMAD.U32 R229, RZ, RZ, UR17 ;  /* 0x00000011ffe57e24 */ /* 0x000fca000f8e00ff */
[----:B------:R-:W-:Y:S01]  /*30a0*/  SHF.L.U32 R229, R229, 0x1f, RZ ;  /* 0x0000001fe5e57819 */ /* 0x000fe200000006ff */
[----:B-1----:R-:W-:-:S04]  /*30b0*/  ULEA UR14, UR9, UR14, 0x18 ;  /* 0x0000000e090e7291 */ /* 0x002fc8000f8ec03f */
[----:B------:R-:W-:-:S09]  /*30c0*/  ULEA UR9, UR16, UR14, 0x3 ;  /* 0x0000000e10097291 */ /* 0x000fd2000f8e183f */
[----:B------:R1:W2:Y:S01]  /*30d0*/  SYNCS.PHASECHK.TRANS64.TRYWAIT P0, [UR9], R229 ;  /* 0x000000e5ff0075a7 */ /* 0x0002a20008000149 */
[----:B------:R-:W-:Y:S05]  /*30e0*/  @!P1 BRA `(.L_x_25) ;  /* 0x0000000000049947 */ /* 0x000fea0003800000 */
[----:B------:R-:W-:Y:S01]  /*30f0*/  BPT.TRAP 0x1 ;  /* 0x000000040000795c */ /* 0x000fe20000300000 */
.L_x_25:
[----:B--2---:R-:W-:Y:S05]  /*3100*/  @P0 BRA `(.L_x_26) ;  /* 0x0000000000080947 */ /* 0x004fea0003800000 */
[----:B------:R-:W2:Y:S02]  /*3110*/  SYNCS.PHASECHK.TRANS64.TRYWAIT P0, [UR9], R229 ;  /* 0x000000e5ff0075a7 */ /* 0x000ea40008000149 */
[----:B--2---:R-:W-:Y:S05]  /*3120*/  @!P0 BRA `(.L_x_27) ;  /* 0x000000d000c48947 */ /* 0x004fea0003800000 */
.L_x_26:
[----:B------:R-:W-:Y:S01]  /*3130*/  UIADD3 UR9, UR14, 0x10100, URZ ;  /* 0x000101000e097890 */ /* 0x000fe2000fffe03f */
[----:B------:R-:W-:Y:S01]  /*3140*/  WARPGROUP.ARRIVE ;  /* 0x00000000000079c5 */ /* 0x000fe20000000000 */
[----:B------:R-:W-:Y:S02]  /*3150*/  UISETP.NE.AND UP0, UPT, UR7, URZ, UPT ;  /* 0x0000003f0700728c */ /* 0x000fe4000bf05270 */
[----:B------:R-:W-:Y:S02]  /*3160*/  USHF.R.U32.HI UR9, URZ, 0x4, UR9 ;  /* 0x000000043f097899 */ /* 0x000fe40008011609 */
[----:B------:R-:W-:Y:S02]  /*3170*/  USEL UR8, UR8, URZ, !UP0 ;  /* 0x0000003f08087287 */ /* 0x000fe4000c000000 */
[----:B------:R-:W-:Y:S02]  /*3180*/  ULOP3.LUT UR9, UR9, 0x3fff, URZ, 0xc0, !UPT ;  /* 0x00003fff09097892 */ /* 0x000fe4000f8ec03f */
[----:B------:R-:W-:-:S02]  /*3190*/  ULOP3.LUT UR7, UR15, 0x10000, URZ, 0xfc, !UPT ;  /* 0x000100000f077892 */ /* 0x000fc4000f8efc3f */
[----:B------:R-:W-:Y:S02]  /*31a0*/  ULOP3.LUT UR9, UR9, 0x10000, URZ, 0xfc, !UPT ;  /* 0x0001000009097892 */ /* 0x000fe4000f8efc3f */
[----:B------:R-:W-:Y:S02]  /*31b0*/  UISETP.NE.U32.AND UP0, UPT, UR8, URZ, UPT ;  /* 0x0000003f0800728c */ /* 0x000fe4000bf05070 */
[----:B------:R-:W-:Y:S02]  /*31c0*/  ULEA UR7, UR16, UR7, 0xa ;  /* 0x0000000710077291 */ /* 0x000fe4000f8e503f */
[----:B------:R-:W-:Y:S01]  /*31d0*/  ULEA UR26, UR16, UR9, 0xb ;  /* 0x00000009101a7291 */ /* 0x000fe2000f8e583f */
[----:B------:R-:W-:Y:S02]  /*31e0*/  UMOV UR11, 0x40000040 ;  /* 0x40000040000b7882 */ /* 0x000fe40000000000 */
[----:B------:R-:W-:Y:S01]  /*31f0*/  UMOV UR9, 0x40000040 ;  /* 0x4000004000097882 */ /* 0x000fe20000000000 */
[----:B------:R-:W-:Y:S01]  /*3200*/  UIADD3 UR6, UR6, 0x4, URZ ;  /* 0x0000000406067890 */ /* 0x000fe2000fffe03f */
[----:B------:R-:W-:-:S02]  /*3210*/  UMOV UR8, UR7 ;  /* 0x0000000700087c82 */ /* 0x000fc40008000000 */
[----:B------:R-:W-:Y:S02]  /*3220*/  UMOV UR10, UR26 ;  /* 0x0000001a000a7c82 */ /* 0x000fe40008000000 */
[----:B------:R-:W-:Y:S01]  /*3230*/  QGMMA.64x256x32.F32.E4M3.E4M3 R24, gdesc[UR8], R24, UP0 ;  /* 0x03e00000081879f3 */ /* 0x000fe2000bf00818 */
[----:B------:R-:W-:Y:S02]  /*3240*/  UIADD3 UR8, UR7, 0x2, URZ ;  /* 0x0000000207087890 */ /* 0x000fe4000fffe03f */
[----:B------:R-:W-:Y:S01]  /*3250*/  UIADD3 UR10, UR26, 0x2, URZ ;  /* 0x000000021a0a7890 */ /* 0x000fe2000fffe03f */
[----:B------:R-:W-:Y:S01]  /*3260*/  UMOV UR9, 0x40000040 ;  /* 0x4000004000097882 */ /* 0x000fe20000000000 */
[----:B------:R-:W-:Y:S01]  /*3270*/  UMOV UR11, 0x40000040 ;  /* 0x40000040000b7882 */ /* 0x000fe20000000000 */
[----:B------:R-:W-:-:S15]  /*3280*/  UISETP.NE.AND UP0, UPT, UR6, UR27, UPT ;  /* 0x0000001b0600728c */ /* 0x000fde000bf05270 */
[----:B------:R-:W-:-:S07]  /*3290*/  NOP ;  /* 0x0000000000007918 */ /* 0x000fce0000000000 */
[----:B------:R-:W-:Y:S01]  /*32a0*/  QGMMA.64x256x32.F32.E4M3.E4M3 R24, gdesc[UR8], R24 ;  /* 0x03e00000081879f3 */ /* 0x000fe20008700818 */
[----:B------:R-:W-:Y:S02]  /*32b0*/  UIADD3 UR8, UR7, 0x4, URZ ;  /* 0x0000000407087890 */ /* 0x000fe4000fffe03f */
[----:B------:R-:W-:Y:S01]  /*32c0*/  UIADD3 UR10, UR26, 0x4, URZ ;  /* 0x000000041a0a7890 */ /* 0x000fe2000fffe03f */
[----:B------:R-:W-:Y:S01]  /*32d0*/  UMOV UR9, 0x40000040 ;  /* 0x4000004000097882 */ /* 0x000fe20000000000 */
[----:B------:R-:W-:-:S15]  /*32e0*/  UMOV UR11, 0x40000040 ;  /* 0x40000040000b7882 */ /* 0x000fde0000000000 */
[----:B------:R-:W-:-:S08]  /*32f0*/  NOP ;  /* 0x0000000000007918 */ /* 0x000fd00000000000 */
[----:B------:R-:W-:Y:S01]  /*3300*/  QGMMA.64x256x32.F32.E4M3.E4M3 R24, gdesc[UR8], R24 ;  /* 0x03e00000081879f3 */ /* 0x000fe20008700818 */
[----:B------:R-:W-:Y:S02]  /*3310*/  UIADD3 UR8, UR7, 0x6, URZ ;  /* 0x0000000607087890 */ /* 0x000fe4000fffe03f */
[----:B------:R-:W-:Y:S01]  /*3320*/  UIADD3 UR10, UR26, 0x6, URZ ;  /* 0x000000061a0a7890 */ /* 0x000fe2000fffe03f */
[----:B------:R-:W-:Y:S01]  /*3330*/  UMOV UR9, 0x40000040 ;  /* 0x4000004000097882 */ /* 0x000fe20000000000 */
[----:B------:R-:W-:Y:S01]  /*3340*/  UMOV UR11, 0x40000040 ;  /* 0x40000040000b7882 */ /* 0x000fe20000000000 */
[----:B------:R-:W-:-:S06]  /*3350*/  USEL UR7, URZ, 0x1, UP0 ;  /* 0x000000013f077887 */ /* 0x000fcc0008000000 */
[----:B------:R-:W-:-:S15]  /*3360*/  ISETP.NE.AND P0, PT, RZ, UR7, PT ;  /* 0x00000007ff007c0c */ /* 0x000fde000bf05270 */
[----:B------:R-:W-:-:S01]  /*3370*/  NOP ;  /* 0x0000000000007918 */ /* 0x000fc20000000000 */
[----:B------:R-:W-:Y:S03]  /*3380*/  QGMMA.64x256x32.F32.E4M3.E4M3 R24, gdesc[UR8], R24, gsb0 ;  /* 0x03e00000081879f3 */ /* 0x000fe60008000818 */
[----:B------:R-:W-:Y:S02]  /*3390*/  WARPGROUP.DEPBAR.LE gsb0, 0x1 ;  /* 0x00008000000079c5 */ /* 0x000fe40000010100 */
[----:B------:R-:W-:Y:S05]  /*33a0*/  @!P0 BRA `(.L_x_28) ;  /* 0x0000000c00708947 */ /* 0x000fea0003800000 */
[----:B------:R-:W-:Y:S02]  /*33b0*/  WARPGROUP.DEPBAR.LE gsb0, 0x0 ;  /* 0x00008000000079c5 */ /* 0x000fe40000010000 */
[----:B-----5:R-:W-:-:S01]  /*33c0*/  FADD R227, R25, R227 ;  /* 0x000000e319e37221 */ /* 0x020fc20000000000 */
[----:B------:R-:W-:Y:S01]  /*33d0*/  FADD R226, R26, R226 ;  /* 0x000000e21ae27221 */ /* 0x000fe20000000000 */
[----:B------:R-:W-:-:S01]  /*33e0*/  FADD R225, R27, R225 ;  /* 0x000000e11be17221 */ /* 0x000fc20000000000 */
[----:B------:R-:W-:Y:S01]  /*33f0*/  FADD R224, R28, R224 ;  /* 0x000000e01ce07221 */ /* 0x000fe20000000000 */
[----:B------:R-:W-:-:S01]  /*3400*/  FADD R223, R29, R223 ;  /* 0x000000df1ddf7221 */ /* 0x000fc20000000000 */
[----:B------:R2:W-:Y:S01]  /*3410*/  STL [R1+0x88], R227 ;  /* 0x000088e301007387 */ /* 0x0005e20000100800 */
[----:B------:R-:W-:-:S01]  /*3420*/  FADD R222, R30, R222 ;  /* 0x000000de1ede7221 */ /* 0x000fc20000000000 */
[----:B------:R-:W-:Y:S01]  /*3430*/  FADD R221, R31, R221 ;  /* 0x000000dd1fdd7221 */ /* 0x000fe20000000000 */
[----:B------:R-:W-:-:S01]  /*3440*/  FADD R220, R32, R220 ;  /* 0x000000dc20dc7221 */ /* 0x000fc20000000000 */
[----:B------:R-:W-:Y:S01]  /*3450*/  FADD R219, R33, R219 ;  /* 0x000000db21db7221 */ /* 0x000fe20000000000 */
[----:B------:R-:W-:-:S01]  /*3460*/  FADD R218, R34, R218 ;  /* 0x000000da22da7221 */ /* 0x000fc20000000000 */
[----:B------:R-:W-:Y:S01]  /*3470*/  FADD R217, R35, R217 ;  /* 0x000000d923d97221 */ /* 0x000fe20000000000 */
[----:B------:R-:W-:-:S01]  /*3480*/  FADD R216, R36, R216 ;  /* 0x000000d824d87221 */ /* 0x000fc20000000000 */
[----:B------:R-:W-:Y:S01]  /*3490*/  FADD R215, R37, R215 ;  /* 0x000000d725d77221 */ /* 0x000fe20000000000 */
[----:B------:R-:W-:-:S01]  /*34a0*/  FADD R214, R38, R214 ;  /* 0x000000d626d67221 */ /* 0x000fc20000000000 */
[----:B--2---:R-:W2:Y:S01]  /*34b0*/  LDL.LU R227, [R1+0x28] ;  /* 0x0000280001e37983 */ /* 0x004ea20000300800 */
[----:B------:R-:W-:-:S01]  /*34c0*/  FADD R213, R39, R213 ;  /* 0x000000d527d57221 */ /* 0x000fc20000000000 */
[----:B------:R-:W-:Y:S01]  /*34d0*/  FADD R212, R40, R212 ;  /* 0x000000d428d47221 */ /* 0x000fe20000000000 */
[----:B------:R-:W-:-:S01]  /*34e0*/  FADD R211, R41, R211 ;  /* 0x000000d329d37221 */ /* 0x000fc20000000000 */
[----:B------:R3:W-:Y:S01]  /*34f0*/  STL [R1+0x8c], R226 ;  /* 0x00008ce201007387 */ /* 0x0007e20000100800 */
[----:B------:R-:W-:-:S03]  /*3500*/  FADD R228, R24, R228 ;  /* 0x000000e418e47221 */ /* 0x000fc60000000000 */
[----:B---3--:R-:W3:Y:S04]  /*3510*/  LDL.LU R226, [R1+0x24] ;  /* 0x0000240001e27983 */ /* 0x008ee80000300800 */
[----:B------:R4:W-:Y:S04]  /*3520*/  STL [R1+0x90], R225 ;  /* 0x000090e101007387 */ /* 0x0009e80000100800 */
[----:B----4-:R-:W4:Y:S04]  /*3530*/  LDL.LU R225, [R1+0x20] ;  /* 0x0000200001e17983 */ /* 0x010f280000300800 */
[----:B------:R0:W-:Y:S04]  /*3540*/  STL [R1+0x94], R224 ;  /* 0x000094e001007387 */ /* 0x0001e80000100800 */
[----:B0-----:R-:W4:Y:S04]  /*3550*/  LDL.LU R224, [R1+0x1c] ;  /* 0x00001c0001e07983 */ /* 0x001f280000300800 */
        /* <DEDUP_REMOVED lines=13> */
[----:B0-----:R-:W4:Y:S04]  /*3630*/  LDL.LU R217, [R1] ;  /* 0x0000000001d97983 */ /* 0x001f280000300800 */
[----:B------:R-:W-:Y:S04]  /*3640*/  STL [R1+0xb4], R216 ;  /* 0x0000b4d801007387 */ /* 0x000fe80000100800 */
[----:B------:R-:W-:Y:S04]  /*3650*/  STL [R1+0xb8], R215 ;  /* 0x0000b8d701007387 */ /* 0x000fe80000100800 */
[----:B------:R-:W-:Y:S04]  /*3660*/  STL [R1+0xbc], R214 ;  /* 0x0000bcd601007387 */ /* 0x000fe80000100800 */
[----:B------:R-:W-:Y:S04]  /*3670*/  STL [R1+0xc0], R213 ;  /* 0x0000c0d501007387 */ /* 0x000fe80000100800 */
[----:B------:R-:W-:Y:S04]  /*3680*/  STL [R1+0xc4], R212 ;  /* 0x0000c4d401007387 */ /* 0x000fe80000100800 */
[----:B------:R0:W-:Y:S01]  /*3690*/  STL [R1+0xc8], R211 ;  /* 0x0000c8d301007387 */ /* 0x0001e20000100800 */
[----:B--2---:R-:W-:-:S01]  /*36a0*/  FADD R227, R134, R227 ;  /* 0x000000e386e37221 */ /* 0x004fc20000000000 */
[----:B---3--:R-:W-:Y:S01]  /*36b0*/  FADD R226, R133, R226 ;  /* 0x000000e285e27221 */ /* 0x008fe20000000000 */
[----:B----4-:R-:W-:-:S01]  /*36c0*/  FADD R225, R132, R225 ;  /* 0x000000e184e17221 */ /* 0x010fc20000000000 */
[----:B------:R-:W-:Y:S01]  /*36d0*/  FADD R224, R131, R224 ;  /* 0x000000e083e07221 */ /* 0x000fe20000000000 */
[----:B------:R-:W-:-:S01]  /*36e0*/  FADD R223, R130, R223 ;  /* 0x000000df82df7221 */ /* 0x000fc20000000000 */
[----:B------:R-:W-:Y:S01]  /*36f0*/  FADD R222, R129, R222 ;  /* 0x000000de81de7221 */ /* 0x000fe20000000000 */
[----:B------:R-:W-:-:S01]  /*3700*/  FADD R221, R128, R221 ;  /* 0x000000dd80dd7221 */ /* 0x000fc20000000000 */
[----:B------:R-:W-:Y:S01]  /*3710*/  FADD R220, R127, R220 ;  /* 0x000000dc7fdc7221 */ /* 0x000fe20000000000 */
[----:B------:R-:W-:-:S01]  /*3720*/  FADD R219, R126, R219 ;  /* 0x000000db7edb7221 */ /* 0x000fc20000000000 */
[----:B------:R-:W-:Y:S01]  /*3730*/  FADD R218, R125, R218 ;  /* 0x000000da7dda7221 */ /* 0x000fe20000000000 */
[----:B------:R-:W-:-:S05]  /*3740*/  FADD R217, R124, R217 ;  /* 0x000000d97cd97221 */ /* 0x000fca0000000000 */
[----:B------:R2:W-:Y:S04]  /*3750*/  STL [R1], R217 ;  /* 0x000000d901007387 */ /* 0x0005e80000100800 */
[----:B------:R3:W-:Y:S04]  /*3760*/  STL [R1+0x4], R218 ;  /* 0x000004da01007387 */ /* 0x0007e80000100800 */
[----:B------:R4:W-:Y:S04]  /*3770*/  STL [R1+0x8], R219 ;  /* 0x000008db01007387 */ /* 0x0009e80000100800 */
[----:B------:R1:W-:Y:S04]  /*3780*/  STL [R1+0xc], R220 ;  /* 0x00000cdc01007387 */ /* 0x0003e80000100800 */
[----:B------:R1:W-:Y:S04]  /*3790*/  STL [R1+0x10], R221 ;  /* 0x000010dd01007387 */ /* 0x0003e80000100800 */
[----:B------:R1:W-:Y:S04]  /*37a0*/  STL [R1+0x14], R222 ;  /* 0x000014de01007387 */ /* 0x0003e80000100800 */
[----:B------:R1:W-:Y:S04]  /*37b0*/  STL [R1+0x18], R223 ;  /* 0x000018df01007387 */ /* 0x0003e80000100800 */
[----:B------:R1:W-:Y:S04]  /*37c0*/  STL [R1+0x1c], R224 ;  /* 0x00001ce001007387 */ /* 0x0003e80000100800 */
[----:B0-----:R-:W4:Y:S04]  /*37d0*/  LDL.LU R211, [R1+0x2c] ;  /* 0x00002c0001d37983 */ /* 0x001f280000300800 */
[----:B------:R0:W-:Y:S04]  /*37e0*/  STL [R1+0x20], R225 ;  /* 0x000020e101007387 */ /* 0x0001e80000100800 */
[----:B------:R-:W4:Y:S04]  /*37f0*/  LDL.LU R212, [R1+0x30] ;  /* 0x0000300001d47983 */ /* 0x000f280000300800 */
[----:B------:R0:W-:Y:S04]  /*3800*/  STL [R1+0x24], R226 ;  /* 0x000024e201007387 */ /* 0x0001e80000100800 */
[----:B------:R-:W4:Y:S04]  /*3810*/  LDL.LU R213, [R1+0x34] ;  /* 0x0000340001d57983 */ /* 0x000f280000300800 */
[----:B------:R0:W-:Y:S04]  /*3820*/  STL [R1+0x28], R227 ;  /* 0x000028e301007387 */ /* 0x0001e80000100800 */
[----:B------:R-:W4:Y:S04]  /*3830*/  LDL.LU R214, [R1+0x38] ;  /* 0x0000380001d67983 */ /* 0x000f280000300800 */
[----:B------:R-:W4:Y:S04]  /*3840*/  LDL.LU R215, [R1+0x3c] ;  /* 0x00003c0001d77983 */ /* 0x000f280000300800 */
[----:B------:R-:W4:Y:S04]  /*3850*/  LDL.LU R216, [R1+0x40] ;  /* 0x0000400001d87983 */ /* 0x000f280000300800 */
[----:B--2---:R-:W2:Y:S04]  /*3860*/  LDL.LU R217, [R1+0x44] ;  /* 0x0000440001d97983 */ /* 0x004ea80000300800 */
[----:B---3--:R-:W3:Y:S04]  /*3870*/  LDL.LU R218, [R1+0x48] ;  /* 0x0000480001da7983 */ /* 0x008ee80000300800 */
[----:B----4-:R-:W4:Y:S04]  /*3880*/  LDL.LU R219, [R1+0x4c] ;  /* 0x00004c0001db7983 */ /* 0x010f280000300800 */
[----:B-1----:R-:W4:Y:S04]  /*3890*/  LDL.LU R220, [R1+0x50] ;  /* 0x0000500001dc7983 */ /* 0x002f280000300800 */
[----:B------:R-:W4:Y:S04]  /*38a0*/  LDL.LU R221, [R1+0x54] ;  /* 0x0000540001dd7983 */ /* 0x000f280000300800 */
[----:B------:R-:W4:Y:S04]  /*38b0*/  LDL.LU R222, [R1+0x58] ;  /* 0x0000580001de7983 */ /* 0x000f280000300800 */
[----:B------:R-:W4:Y:S04]  /*38c0*/  LDL.LU R223, [R1+0x5c] ;  /* 0x00005c0001df7983 */ /* 0x000f280000300800 */
[----:B------:R-:W4:Y:S04]  /*38d0*/  LDL.LU R224, [R1+0x60] ;  /* 0x0000600001e07983 */ /* 0x000f280000300800 */
[----:B0-----:R-:W4:Y:S04]  /*38e0*/  LDL.LU R225, [R1+0x64] ;  /* 0x0000640001e17983 */ /* 0x001f280000300800 */
[----:B------:R-:W4:Y:S04]  /*38f0*/  LDL.LU R226, [R1+0x68] ;  /* 0x0000680001e27983 */ /* 0x000f280000300800 */
[----:B------:R-:W4:Y:S01]  /*3900*/  LDL.LU R227, [R1+0x6c] ;  /* 0x00006c0001e37983 */ /* 0x000f220000300800 */
[----:B------:R-:W-:-:S05]  /*3910*/  FADD R211, R135, R211 ;  /* 0x000000d387d37221 */ /* 0x000fca0000000000 */
[----:B------:R0:W-:Y:S01]  /*3920*/  STL [R1+0x2c], R211 ;  /* 0x00002cd301007387 */ /* 0x0001e20000100800 */
[----:B------:R-:W-:-:S03]  /*3930*/  FADD R212, R136, R212 ;  /* 0x000000d488d47221 */ /* 0x000fc60000000000 */
[----:B0-----:R0:W5:Y:S01]  /*3940*/  LDL.LU R211, [R1+0xc8] ;  /* 0x0000c80001d37983 */ /* 0x0011620000300800 */
[----:B------:R-:W-:-:S03]  /*3950*/  FADD R213, R137, R213 ;  /* 0x000000d589d57221 */ /* 0x000fc60000000000 */
[----:B------:R1:W-:Y:S01]  /*3960*/  STL [R1+0x30], R212 ;  /* 0x000030d401007387 */ /* 0x0003e20000100800 */
[----:B------:R-:W-:-:S01]  /*3970*/  FADD R214, R138, R214 ;  /* 0x000000d68ad67221 */ /* 0x000fc20000000000 */
[----:B------:R-:W-:Y:S02]  /*3980*/  FADD R215, R139, R215 ;  /* 0x000000d78bd77221 */ /* 0x000fe40000000000 */
[----:B-1----:R0:W5:Y:S01]  /*3990*/  LDL.LU R212, [R1+0xc4] ;  /* 0x0000c40001d47983 */ /* 0x0021620000300800 */
[----:B------:R-:W-:-:S03]  /*39a0*/  FADD R216, R140, R216 ;  /* 0x000000d88cd87221 */ /* 0x000fc60000000000 */
[----:B------:R1:W-:Y:S01]  /*39b0*/  STL [R1+0x34], R213 ;  /* 0x000034d501007387 */ /* 0x0003e20000100800 */
[----:B--2---:R-:W-:-:S03]  /*39c0*/  FADD R217, R141, R217 ;  /* 0x000000d98dd97221 */ /* 0x004fc60000000000 */
[----:B-1----:R0:W5:Y:S01]  /*39d0*/  LDL.LU R213, [R1+0xc0] ;  /* 0x0000c00001d57983 */ /* 0x0021620000300800 */
[----:B---3--:R-:W-:-:S03]  /*39e0*/  FADD R218, R142, R218 ;  /* 0x000000da8eda7221 */ /* 0x008fc60000000000 */
[----:B------:R1:W-:Y:S01]  /*39f0*/  STL [R1+0x38], R214 ;  /* 0x000038d601007387 */ /* 0x0003e20000100800 */
[----:B----4-:R-:W-:-:S01]  /*3a00*/  FADD R219, R143, R219 ;  /* 0x000000db8fdb7221 */ /* 0x010fc20000000000 */
[----:B------:R-:W-:Y:S02]  /*3a10*/  FADD R220, R144, R220 ;  /* 0x000000dc90dc7221 */ /* 0x000fe40000000000 */
[----:B-1----:R0:W5:Y:S04]  /*3a20*/  LDL.LU R214, [R1+0xbc] ;  /* 0x0000bc0001d67983 */ /* 0x0021680000300800 */
[----:B------:R1:W-:Y:S01]  /*3a30*/  STL [R1+0x3c], R215 ;  /* 0x00003cd701007387 */ /* 0x0003e20000100800 */
[----:B------:R-:W-:-:S01]  /*3a40*/  FADD R221, R145, R221 ;  /* 0x000000dd91dd7221 */ /* 0x000fc20000000000 */
[----:B------:R-:W-:-:S02]  /*3a50*/  FADD R222, R146, R222 ;  /* 0x000000de92de7221 */ /* 0x000fc40000000000 */
[----:B-1----:R0:W5:Y:S04]  /*3a60*/  LDL.LU R215, [R1+0xb8] ;  /* 0x0000b80001d77983 */ /* 0x0021680000300800 */
[----:B------:R1:W-:Y:S01]  /*3a70*/  STL [R1+0x40], R216 ;  /* 0x000040d801007387 */ /* 0x0003e20000100800 */
[----:B------:R-:W-:-:S03]  /*3a80*/  FADD R223, R147, R223 ;  /* 0x000000df93df7221 */ /* 0x000fc60000000000 */
        /* <DEDUP_REMOVED lines=13> */
[----:B------:R1:W-:Y:S04]  /*3b60*/  STL [R1+0x54], R221 ;  /* 0x000054dd01007387 */ /* 0x0003e80000100800 */
        /* <DEDUP_REMOVED lines=12> */
[----:B-1----:R0:W5:Y:S01]  /*3c30*/  LDL.LU R227, [R1+0x88] ;  /* 0x0000880001e37983 */ /* 0x0021620000300800 */
        /* <DEDUP_REMOVED lines=82> */
[----:B0-----:R-:W-:-:S06]  /*4160*/  UMOV UR6, URZ ;  /* 0x0000003f00067c82 */ /* 0x001fcc0008000000 */
.L_x_28:
[----:B------:R-:W-:Y:S05]  /*4170*/  @!P1 BRA `(.L_x_29) ;  /* 0x0000000000049947 */ /* 0x000fea0003800000 */
[----:B------:R-:W-:Y:S01]  /*4180*/  BPT.TRAP 0x1 ;  /* 0x000000040000795c */ /* 0x000fe20000300000 */
.L_x_29:
[----:B------:R2:W-:Y:S04]  /*4190*/  STL [R1+0x8c], R2 ;  /* 0x00008c0201007387 */ /* 0x0005e80000100800 */
[----:B--2---:R-:W2:Y:S04]  /*41a0*/  LDL R2, [R1+0x70] ;  /* 0x0000700001027983 */ /* 0x004ea80000100800 */
[----:B-----5:R3:W-:Y:S04]  /*41b0*/  STL [R1+0x88], R0 ;  /* 0x0000880001007387 */ /* 0x0207e80000100800 */
[----:B---3--:R-:W3:Y:S01]  /*41c0*/  LDL R0, [R1+0x74] ;  /* 0x0000740001007983 */ /* 0x008ee20000100800 */
[----:B-1----:R-:W-:Y:S01]  /*41d0*/  IMAD.U32 R229, RZ, RZ, UR25 ;  /* 0x00000019ffe57e24 */ /* 0x002fe2000f8e00ff */
[----:B--2---:R-:W-:-:S02]  /*41e0*/  ISETP.NE.AND P0, PT, R2, RZ, PT ;  /* 0x000000ff0200720c */ /* 0x004fc40003f05270 */
[----:B------:R1:W5:Y:S11]  /*41f0*/  LDL.LU R2, [R1+0x8c] ;  /* 0x00008c0001027983 */ /* 0x0003760000300800 */
[----:B------:R-:W-:-:S05]  /*4200*/  @P0 LEA R229, R229, UR14, 0x3 ;  /* 0x0000000ee5e50c11 */ /* 0x000fca000f8e18ff */
[----:B------:R-:W-:-:S05]  /*4210*/  @P0 VIADD R229, R229, 0x20 ;  /* 0x00000020e5e50836 */ /* 0x000fca0000000000 */
[----:B---3--:R-:W-:Y:S02]  /*4220*/  @P0 PRMT R229, R0, 0x654, R229 ;  /* 0x0000065400e50816 */ /* 0x008fe400000000e5 */
[----:B------:R1:W5:Y:S01]  /*4230*/  LDL.LU R0, [R1+0x88] ;  /* 0x0000880001007983 */ /* 0x0003620000300800 */
[----:B------:R-:W-:Y:S01]  /*4240*/  UISETP.GT.U32.AND UP0, UPT, UR13, 0x1, UPT ;  /* 0x000000010d00788c */ /* 0x000fe2000bf04070 */
[----:B------:R1:W-:Y:S05]  /*4250*/  @P0 SYNCS.ARRIVE.TRANS64.RED.A1T0 RZ, [R229+URZ], RZ ;  /* 0x000000ffe5ff09a7 */ /* 0x0003ea000810043f */
[----:B------:R-:W-:-:S13]  /*4260*/  PLOP3.LUT P0, PT, PT, PT, UP0, 0x80, 0x0 ;  /* 0x000000000000781c */ /* 0x000fda0003f0f008 */
[----:B-1----:R-:W-:Y:S05]  /*4270*/  @P0 BRA `(.L_x_30) ;  /* 0x0000000000040947 */ /* 0x002fea0003800000 */
[----:B------:R-:W-:Y:S01]  /*4280*/  BPT.TRAP 0x1 ;  /* 0x000000040000795c */ /* 0x000fe20000300000 */
.L_x_30:
[----:B------:R-:W-:Y:S02]  /*4290*/  UISETP.GT.AND UP2, UPT, UR24, 0x1, UPT ;  /* 0x000000011800788c */ /* 0x000fe4000bf44270 */
[----:B------:R-:W-:Y:S02]  /*42a0*/  UIADD3 UR16, UR16, 0x1, URZ ;  /* 0x0000000110107890 */ /* 0x000fe4000fffe03f */
[----:B------:R-:W-:Y:S02]  /*42b0*/  UIADD3 UR25, UR25, 0x1, URZ ;  /* 0x0000000119197890 */ /* 0x000fe4000fffe03f */
[----:B------:R-:W-:Y:S01]  /*42c0*/  PLOP3.LUT P0, PT, PT, PT, UP2, 0x80, 0x0 ;  /* 0x000000000000781c */ /* 0x000fe20003f0f028 */
[----:B------:R-:W-:Y:S02]  /*42d0*/  UISETP.NE.AND UP0, UPT, UR16, 0x4, UPT ;  /* 0x000000041000788c */ /* 0x000fe4000bf05270 */
[----:B------:R-:W-:Y:S02]  /*42e0*/  UIADD3 UR9, UR24, -0x1, URZ ;  /* 0xffffffff18097890 */ /* 0x000fe4000fffe03f */
[----:B------:R-:W-:-:S02]  /*42f0*/  USEL UR8, URZ, 0x1, UP0 ;  /* 0x000000013f087887 */ /* 0x000fc40008000000 */
[----:B------:R-:W-:Y:S02]  /*4300*/  UISETP.NE.AND UP1, UPT, UR25, 0x4, UPT ;  /* 0x000000041900788c */ /* 0x000fe4000bf25270 */
[----:B------:R-:W-:Y:S02]  /*4310*/  ULOP3.LUT UR17, UR17, UR8, URZ, 0x3c, !UPT ;  /* 0x0000000811117292 */ /* 0x000fe4000f8e3c3f */
[----:B------:R-:W-:Y:S02]  /*4320*/  USEL UR16, UR16, URZ, UP0 ;  /* 0x0000003f10107287 */ /* 0x000fe40008000000 */
[----:B------:R-:W-:Y:S01]  /*4330*/  USEL UR25, UR25, URZ, UP1 ;  /* 0x0000003f19197287 */ /* 0x000fe20008800000 */
[----:B------:R-:W-:Y:S01]  /*4340*/  UMOV UR8, 0x1 ;  /* 0x0000000100087882 */ /* 0x000fe20000000000 */
[----:B------:R-:W-:Y:S01]  /*4350*/  UMOV UR24, UR9 ;  /* 0x0000000900187c82 */ /* 0x000fe20008000000 */
[----:B------:R-:W-:Y:S09]  /*4360*/  @P0 BRA `(.L_x_31) ;  /* 0xffffffec00300947 */ /* 0x000ff2000383ffff */
.L_x_23:
[----:B------:R-:W-:-:S04]  /*4370*/  UISETP.NE.AND UP0, UPT, UR6, URZ, UPT ;  /* 0x0000003f0600728c */ /* 0x000fc8000bf05270 */
[----:B------:R-:W-:-:S06]  /*4380*/  USEL UR6, URZ, 0x1, !UP0 ;  /* 0x000000013f067887 */ /* 0x000fcc000c000000 */
[----:B------:R-:W-:-:S13]  /*4390*/  ISETP.NE.AND P0, PT, RZ, UR6, PT ;  /* 0x00000006ff007c0c */ /* 0x000fda000bf05270 */
[----:B------:R-:W-:Y:S05]  /*43a0*/  @!P0 BRA `(.L_x_32) ;  /* 0x0000000c00c48947 */ /* 0x000fea0003800000 */
[----:B------:R-:W-:Y:S02]  /*43b0*/  WARPGROUP.DEPBAR.LE gsb0, 0x0 ;  /* 0x00008000000079c5 */ /* 0x000fe40000010000 */
[----:B-----5:R-:W-:Y:S01]  /*43c0*/  FADD R227, R25, R227 ;  /* 0x000000e319e37221 */ /* 0x020fe20000000000 */
[----:B------:R-:W-:-:S04]  /*43d0*/  FADD R228, R24, R228 ;  /* 0x000000e418e47221 */ /* 0x000fc80000000000 */
[----:B------:R1:W-:Y:S04]  /*43e0*/  STL [R1+0x88], R227 ;  /* 0x000088e301007387 */ /* 0x0003e80000100800 */
[----:B-1----:R-:W2:Y:S04]  /*43f0*/  LDL.LU R227, [R1+0x6c] ;  /* 0x00006c0001e37983 */ /* 0x002ea80000300800 */
[----:B--2---:R1:W-:Y:S04]  /*4400*/  STL [R1+0x8c], R227 ;  /* 0x00008ce301007387 */ /* 0x0043e80000100800 */
        /* <DEDUP_REMOVED lines=52> */
[----:B-1----:R-:W2:Y:S01]  /*4750*/  LDL.LU R227, [R1] ;  /* 0x0000000001e37983 */ /* 0x002ea20000300800 */
[----:B------:R-:W-:Y:S01]  /*4760*/  FADD R226, R26, R226 ;  /* 0x000000e21ae27221 */ /* 0x000fe20000000000 */
        /* <DEDUP_REMOVED lines=97> */
[----:B--2---:R-:W-:-:S05]  /*4d80*/  FADD R227, R124, R227 ;  /* 0x000000e37ce37221 */ /* 0x004fca0000000000 */
[----:B------:R1:W-:Y:S04]  /*4d90*/  STL [R1], R227 ;  /* 0x000000e301007387 */ /* 0x0003e80000100800 */
[----:B-1----:R-:W2:Y:S02]  /*4da0*/  LDL.LU R227, [R1+0xf4] ;  /* 0x0000f40001e37983 */ /* 0x002ea40000300800 */
[----:B--2---:R-:W-:-:S05]  /*4db0*/  FADD R227, R125, R227 ;  /* 0x000000e37de37221 */ /* 0x004fca0000000000 */
[----:B------:R1:W-:Y:S04]  /*4dc0*/  STL [R1+0x4], R227 ;  /* 0x000004e301007387 */ /* 0x0003e80000100800 */
        /* <DEDUP_REMOVED lines=78> */
[----:B-1----:R1:W5:Y:S02]  /*52b0*/  LDL.LU R227, [R1+0x88] ;  /* 0x0000880001e37983 */ /* 0x0023640000300800 */
.L_x_32:
[----:B------:R-:W-:Y:S02]  /*52c0*/  WARPGROUP.DEPBAR.LE gsb0, 0x0 ;  /* 0x00008000000079c5 */ /* 0x000fe40000010000 */
[----:B------:R-:W2:Y:S02]  /*52d0*/  LDC R24, c[0x0][0x28c] ;  /* 0x0000a300ff187b82 */ /* 0x000ea40000000800 */
[----:B--2---:R-:W-:-:S13]  /*52e0*/  ISETP.GE.AND P0, PT, R24, 0x1, PT ;  /* 0x000000011800780c */ /* 0x004fda0003f06270 */
[----:B------:R-:W-:Y:S05]  /*52f0*/  @!P0 BRA `(.L_x_33) ;  /* 0x0000000000688947 */ /* 0x000fea0003800000 */
[----:B------:R-:W-:-:S06]  /*5300*/  UISETP.NE.AND UP0, UPT, UR23, 0x3, UPT ;  /* 0x000000031700788c */ /* 0x000fcc000bf05270 */
[----:B------:R-:W-:-:S13]  /*5310*/  PLOP3.LUT P0, PT, PT, PT, UP0, 0x80, 0x0 ;  /* 0x000000000000781c */ /* 0x000fda0003f0f008 */
[----:B------:R-:W-:Y:S05]  /*5320*/  @!P0 BRA `(.L_x_34) ;  /* 0x0000000000048947 */ /* 0x000fea0003800000 */
[----:B------:R-:W-:Y:S01]  /*5330*/  BPT.TRAP 0x1 ;  /* 0x000000040000795c */ /* 0x000fe20000300000 */
.L_x_34:
[----:B-----5:R2:W-:Y:S04]  /*5340*/  STL [R1+0x8c], R2 ;  /* 0x00008c0201007387 */ /* 0x0205e80000100800 */
[----:B--2---:R-:W2:Y:S04]  /*5350*/  LDL R2, [R1+0x70] ;  /* 0x0000700001027983 */ /* 0x004ea80000100800 */
[----:B------:R3:W-:Y:S04]  /*5360*/  STL [R1+0x88], R0 ;  /* 0x0000880001007387 */ /* 0x0007e80000100800 */
[----:B---3--:R-:W3:Y:S01]  /*5370*/  LDL R0, [R1+0x74] ;  /* 0x0000740001007983 */ /* 0x008ee20000100800 */
[----:B------:R-:W-:Y:S01]  /*5380*/  UISETP.LT.AND UP1, UPT, UR12, 0x1, UPT ;  /* 0x000000010c00788c */ /* 0x000fe2000bf21270 */
[----:B------:R-:W-:Y:S01]  /*5390*/  IMAD.U32 R25, RZ, RZ, UR14 ;  /* 0x0000000eff197e24 */ /* 0x000fe2000f8e00ff */
[----:B--2---:R-:W-:-:S02]  /*53a0*/  ISETP.NE.AND P0, PT, R2, RZ, PT ;  /* 0x000000ff0200720c */ /* 0x004fc40003f05270 */
[----:B------:R2:W5:Y:S11]  /*53b0*/  LDL.LU R2, [R1+0x8c] ;  /* 0x00008c0001027983 */ /* 0x0005760000300800 */
[----:B------:R-:W-:-:S05]  /*53c0*/  VOTEU.ANY UP0, P0 ;  /* 0x00000000003f7886 */ /* 0x000fca0000000100 */
[----:B------:R-:W-:-:S04]  /*53d0*/  @UP0 USEL UR6, UR12, 0x1, UP1 ;  /* 0x000000010c060887 */ /* 0x000fc80008800000 */
[----:B------:R-:W-:-:S06]  /*53e0*/  @UP0 UIADD3 UR6, UR5, UR12, -UR6 ;  /* 0x0000000c05060290 */ /* 0x000fcc000fffe806 */
[----:B------:R-:W-:-:S04]  /*53f0*/  IMAD.U32 R24, RZ, RZ, UR6 ;  /* 0x00000006ff187e24 */ /* 0x000fc8000f8e00ff */
[----:B------:R-:W-:-:S05]  /*5400*/  @P0 IMAD.SHL.U32 R24, R24, 0x8, RZ ;  /* 0x0000000818180824 */ /* 0x000fca00078e00ff */
[----:B------:R-:W-:-:S04]  /*5410*/  @P0 LOP3.LUT R24, R24, 0x18, RZ, 0xc0, !PT ;  /* 0x0000001818180812 */ /* 0x000fc800078ec0ff */
[----:B------:R-:W-:-:S04]  /*5420*/  @P0 IADD3 R24, R25, 0x20, R24 ;  /* 0x0000002019180810 */ /* 0x000fc80007ffe018 */
[----:B---3--:R-:W-:Y:S02]  /*5430*/  @P0 PRMT R24, R0, 0x654, R24 ;  /* 0x0000065400180816 */ /* 0x008fe40000000018 */
[----:B------:R2:W5:Y:S01]  /*5440*/  LDL.LU R0, [R1+0x88] ;  /* 0x0000880001007983 */ /* 0x0005620000300800 */
[----:B------:R-:W-:Y:S01]  /*5450*/  UISETP.GT.U32.AND UP0, UPT, UR13, 0x1, UPT ;  /* 0x000000010d00788c */ /* 0x000fe2000bf04070 */
[----:B------:R2:W-:Y:S05]  /*5460*/  @P0 SYNCS.ARRIVE.TRANS64.RED.A1T0 RZ, [R24+URZ], RZ ;  /* 0x000000ff18ff09a7 */ /* 0x0005ea000810043f */
[----:B------:R-:W-:-:S13]  /*5470*/  PLOP3.LUT P0, PT, PT, PT, UP0, 0x80, 0x0 ;  /* 0x000000000000781c */ /* 0x000fda0003f0f008 */
[----:B--2---:R-:W-:Y:S05]  /*5480*/  @P0 BRA `(.L_x_33) ;  /* 0x0000000000040947 */ /* 0x004fea0003800000 */
[----:B------:R-:W-:Y:S01]  /*5490*/  BPT.TRAP 0x1 ;  /* 0x000000040000795c */ /* 0x000fe20000300000 */
.L_x_33:
[----:B------:R-:W-:Y:S01]  /*54a0*/  STL [R1+0x90], R3 ;  /* 0x0000900301007387 */ /* 0x000fe20000100800 */
[----:B------:R-:W2:Y:S01]  /*54b0*/  LDC R28, c[0x0][0x288] ;  /* 0x0000a200ff1c7b82 */ /* 0x000ea20000000800 */
[----:B------:R-:W-:Y:S02]  /*54c0*/  ULDC UR6, c[0x0][0x284] ;  /* 0x0000a10000067ab9 */ /* 0x000fe40000000800 */
[----:B-----5:R3:W-:Y:S04]  /*54d0*/  STL [R1+0x8c], R2 ;  /* 0x00008c0201007387 */ /* 0x0207e80000100800 */
[----:B---3--:R-:W3:Y:S04]  /*54e0*/  LDL.LU R2, [R1+0x84] ;  /* 0x0000840001027983 */ /* 0x008ee80000300800 */
[----:B------:R4:W-:Y:S01]  /*54f0*/  STL [R1+0x88], R0 ;  /* 0x0000880001007387 */ /* 0x0009e20000100800 */
[----:B------:R-:W0:Y:S03]  /*5500*/  S2R R3, SR_TID.X ;  /* 0x0000000000037919 */ /* 0x000e260000002100 */
[----:B----4-:R-:W4:Y:S01]  /*5510*/  LDL.LU R0, [R1+0x80] ;  /* 0x0000800001007983 */ /* 0x010f220000300800 */
[----:B0-----:R-:W-:-:S02]  /*5520*/  SHF.R.U32.HI R24, RZ, 0x2, R3 ;  /* 0x00000002ff187819 */ /* 0x001fc40000011603 */
[----:B------:R-:W-:Y:S02]  /*5530*/  LOP3.LUT R26, R3, 0x60, RZ, 0xc0, !PT ;  /* 0x00000060031a7812 */ /* 0x000fe400078ec0ff */
[----:B------:R-:W-:Y:S02]  /*5540*/  SHF.R.U32.HI R27, RZ, 0x7, R3 ;  /* 0x00000007ff1b7819 */ /* 0x000fe40000011603 */
[----:B------:R-:W-:Y:S02]  /*5550*/  LOP3.LUT R25, R24, 0x7, RZ, 0xc0, !PT ;  /* 0x0000000718197812 */ /* 0x000fe400078ec0ff */
[----:B------:R-:W-:Y:S02]  /*5560*/  SHF.R.U32.HI R26, RZ, 0x1, R26 ;  /* 0x00000001ff1a7819 */ /* 0x000fe4000001161a */
[----:B------:R-:W-:Y:S02]  /*5570*/  LOP3.LUT R24, R27, 0x1, RZ, 0xc0, !PT ;  /* 0x000000011b187812 */ /* 0x000fe400078ec0ff */
[----:B------:R-:W-:-:S03]  /*5580*/  IADD3 R27, RZ, -R26, -R25 ;  /* 0x8000001aff1b7210 */ /* 0x000fc60007ffe819 */
[C---:B------:R-:W-:Y:S02]  /*5590*/  IMAD.SHL.U32 R30, R24.reuse, 0x40, RZ ;  /* 0x00000040181e7824 */ /* 0x040fe400078e00ff */
[----:B------:R-:W-:Y:S01]  /*55a0*/  IMAD R29, R24, -0x40, R27 ;  /* 0xffffffc0181d7824 */ /* 0x000fe200078e021b */
[C---:B------:R-:W-:Y:S01]  /*55b0*/  LOP3.LUT R24, R3.reuse, 0x3, RZ, 0xc0, !PT ;  /* 0x0000000303187812 */ /* 0x040fe200078ec0ff */
[----:B------:R-:W-:Y:S01]  /*55c0*/  IMAD.SHL.U32 R27, R3, 0x2, RZ ;  /* 0x00000002031b7824 */ /* 0x000fe200078e00ff */
[----:B------:R-:W-:Y:S01]  /*55d0*/  LOP3.LUT R25, R30, 0x40, R25, 0xe2, !PT ;  /* 0x000000401e197812 */ /* 0x000fe200078ee219 */
[----:B------:R0:W5:Y:S03]  /*55e0*/  LDL.LU R3, [R1+0x90] ;  /* 0x0000900001037983 */ /* 0x0001660000300800 */
[----:B------:R-:W-:Y:S01]  /*55f0*/  LOP3.LUT R27, R27, 0x6, RZ, 0xc0, !PT ;  /* 0x000000061b1b7812 */ /* 0x000fe200078ec0ff */
[----:B--2---:R-:W-:-:S02]  /*5600*/  IMAD R24, R24, -0x2, R28 ;  /* 0xfffffffe18187824 */ /* 0x004fc400078e021c */
[C---:B---3--:R-:W-:Y:S02]  /*5610*/  IMAD.SHL.U32 R30, R2.reuse, 0x80, RZ ;  /* 0x00000080021e7824 */ /* 0x048fe400078e00ff */
[----:B------:R-:W-:Y:S02]  /*5620*/  IMAD.WIDE R32, R2, 0x80, RZ ;  /* 0x0000008002207825 */ /* 0x000fe400078e02ff */
[----:B------:R0:W5:Y:S02]  /*5630*/  LDL.LU R2, [R1+0x8c] ;  /* 0x00008c0001027983 */ /* 0x0001640000300800 */
[----:B----4-:R-:W-:-:S05]  /*5640*/  IMAD.SHL.U32 R35, R0, 0x100, RZ ;  /* 0x0000010000237824 */ /* 0x010fca00078e00ff */
[----:B------:R-:W-:Y:S02]  /*5650*/  ISETP.GE.AND P0, PT, R35, R28, PT ;  /* 0x0000001c2300720c */ /* 0x000fe40003f06270 */
[----:B------:R-:W-:Y:S02]  /*5660*/  PRMT R28, R27, 0x6540, R0 ;  /* 0x000065401b1c7816 */ /* 0x000fe40000000000 */
[----:B------:R0:W5:Y:S01]  /*5670*/  LDL.LU R0, [R1+0x88] ;  /* 0x0000880001007983 */ /* 0x0001620000300800 */
[C---:B------:R-:W-:Y:S02]  /*5680*/  ISETP.GE.OR P0, PT, R30.reuse, UR6, P0 ;  /* 0x000000061e007c0c */ /* 0x040fe40008706670 */
[----:B------:R-:W-:Y:S01]  /*5690*/  IADD3 R38, -R30, UR6, R29 ;  /* 0x000000061e267c10 */ /* 0x000fe2000fffe11d */
[----:B------:R-:W-:Y:S01]  /*56a0*/  IMAD.IADD R35, R24, 0x1, -R35 ;  /* 0x0000000118237824 */ /* 0x000fe200078e0a23 */
[----:B------:R-:W-:Y:S01]  /*56b0*/  LOP3.LUT R39, R32, R25, R26, 0xfe, !PT ;  /* 0x0000001920277212 */ /* 0x000fe200078efe1a */
[----:B------:R-:W-:-:S08]  /*56c0*/  IMAD.MOV.U32 R34, RZ, RZ, -0x1 ;  /* 0xffffffffff227424 */ /* 0x000fd000078e00ff */
[----:B0-----:R-:W-:Y:S05]  /*56d0*/  @P0 BRA `(.L_x_35) ;  /* 0x0000008c00ac0947 */ /* 0x001fea0003800000 */
[----:B------:R-:W0:Y:S01]  /*56e0*/  LDC.64 R26, c[0x0][0x5c8] ;  /* 0x00017200ff1a7b82 */ /* 0x000e220000000a00 */
[----:B------:R-:W-:Y:S01]  /*56f0*/  USHF.R.S32.HI UR7, URZ, 0x1f, UR22 ;  /* 0x0000001f3f077899 */ /* 0x000fe20008011416 */
[--C-:B------:R-:W-:Y:S01]  /*5700*/  SHF.R.S32.HI R29, RZ, 0x1f, R28.reuse ;  /* 0x0000001fff1d7819 */ /* 0x100fe2000001141c */
[----:B------:R-:W-:Y:S01]  /*5710*/  ULDC.64 UR8, c[0x0][0x5d0] ;  /* 0x0001740000087ab9 */ /* 0x000fe20000000a00 */
[----:B------:R-:W-:Y:S01]  /*5720*/  BSSY B0, `(.L_x_35) ;  /* 0x00008e6000007945 */ /* 0x000fe20003800000 */
[----:B------:R-:W-:Y:S02]  /*5730*/  UIMAD UR6, UR7, UR8, URZ ;  /* 0x00000008070672a4 */ /* 0x000fe4000f8e023f */
[----:B------:R-:W-:Y:S02]  /*5740*/  IMAD.U32 R25, RZ, RZ, UR8 ;  /* 0x00000008ff197e24 */ /* 0x000fe4000f8e00ff */
[----:B------:R-:W-:Y:S02]  /*5750*/  UIMAD UR6, UR22, UR9, UR6 ;  /* 0x00000009160672a4 */ /* 0x000fe4000f8e0206 */
[----:B------:R-:W-:Y:S01]  /*5760*/  IMAD.WIDE.U32 R24, R25, UR22, R28 ;  /* 0x0000001619187c25 */ /* 0x000fe2000f8e001c */
[----:B------:R-:W-:-:S03]  /*5770*/  ULDC.64 UR8, c[0x0][0x5c0] ;  /* 0x0001700000087ab9 */ /* 0x000fc60000000a00 */
[----:B------:R-:W-:Y:S02]  /*5780*/  VIADD R25, R25, UR6 ;  /* 0x0000000619197c36 */ /* 0x000fe40008000000 */
[-C--:B0-----:R-:W-:Y:S02]  /*5790*/  IMAD R30, R33, R26.reuse, RZ ;  /* 0x0000001a211e7224 */ /* 0x081fe400078e02ff */
[----:B------:R-:W-:-:S04]  /*57a0*/  IMAD.WIDE.U32 R24, R39, R26, R24 ;  /* 0x0000001a27187225 */ /* 0x000fc800078e0018 */
[----:B------:R-:W-:-:S04]  /*57b0*/  IMAD R31, R39, R27, R30 ;  /* 0x0000001b271f7224 */ /* 0x000fc800078e021e */
[----:B------:R-:W-:Y:S01]  /*57c0*/  IMAD.IADD R30, R25, 0x1, R31 ;  /* 0x00000001191e7824 */ /* 0x000fe200078e021f */
[----:B------:R-:W-:Y:S02]  /*57d0*/  LEA R25, P0, R26, R24, 0x3 ;  /* 0x000000181a197211 */ /* 0x000fe400078018ff */
[----:B------:R-:W-:Y:S02]  /*57e0*/  IADD3 R24, P1, R24, UR8, RZ ;  /* 0x0000000818187c10 */ /* 0x000fe4000ff3e0ff */
[----:B------:R-:W-:Y:S02]  /*57f0*/  LEA.HI.X R27, R26, R30, R27, 0x3, P0 ;  /* 0x0000001e1a1b7211 */ /* 0x000fe400000f1c1b */
[----:B------:R-:W-:Y:S02]  /*5800*/  FSETP.NEU.AND P0, PT, RZ, UR21, PT ;  /* 0x00000015ff007c0b */ /* 0x000fe4000bf0d000 */
[----:B------:R-:W-:Y:S02]  /*5810*/  IADD3 R26, P3, R25, UR8, RZ ;  /* 0x00000008191a7c10 */ /* 0x000fe4000ff7e0ff */
[----:B------:R-:W-:-:S02]  /*5820*/  IADD3.X R25, R30, UR9, RZ, P1, !PT ;  /* 0x000000091e197c10 */ /* 0x000fc40008ffe4ff */
[----:B------:R-:W-:-:S07]  /*5830*/  IADD3.X R27, R27, UR9, RZ, P3, !PT ;  /* 0x000000091b1b7c10 */ /* 0x000fce0009ffe4ff */
[----:B------:R-:W-:Y:S05]  /*5840*/  @!P0 BRA `(.L_x_36) ;  /* 0x0000006800d48947 */ /* 0x000fea0003800000 */
[----:B------:R-:W-:Y:S01]  /*5850*/  ULDC.64 UR8, c[0x0][0x5b8] ;  /* 0x00016e0000087ab9 */ /* 0x000fe20000000a00 */
[----:B------:R-:W-:Y:S01]  /*5860*/  ISETP.GE.AND P0, PT, R38, 0x1, PT ;  /* 0x000000012600780c */ /* 0x000fe20003f06270 */
[----:B------:R-:W-:Y:S02]  /*5870*/  UIMAD UR6, UR7, UR8, URZ ;  /* 0x00000008070672a4 */ /* 0x000fe4000f8e023f */
[----:B------:R-:W-:Y:S01]  /*5880*/  IMAD.U32 R31, RZ, RZ, UR8 ;  /* 0x00000008ff1f7e24 */ /* 0x000fe2000f8e00ff */
[----:B------:R-:W-:Y:S01]  /*5890*/  BSSY B1, `(.L_x_37) ;  /* 0x0000010000017945 */ /* 0x000fe20003800000 */
[----:B------:R-:W-:Y:S01]  /*58a0*/  ISETP.LT.OR P4, PT, R35, 0x1, !P0 ;  /* 0x000000012300780c */ /* 0x000fe20004781670 */
[----:B------:R-:W-:Y:S02]  /*58b0*/  UIMAD UR6, UR22, UR9, UR6 ;  /* 0x00000009160672a4 */ /* 0x000fe4000f8e0206 */
[----:B------:R-:W-:Y:S01]  /*58c0*/  IMAD.WIDE.U32 R28, R31, UR22, R28 ;  /* 0x000000161f1c7c25 */ /* 0x000fe2000f8e001c */
[----:B------:R-:W-:-:S03]  /*58d0*/  ULDC.64 UR8, c[0x0][0x5a8] ;  /* 0x00016a0000087ab9 */ /* 0x000fc60000000a00 */
[----:B------:R-:W-:Y:S02]  /*58e0*/  IMAD.MOV.U32 R30, RZ, RZ, R28 ;  /* 0x000000ffff1e7224 */ /* 0x000fe400078e001c */
[----:B------:R-:W-:Y:S01]  /*58f0*/  VIADD R31, R29, UR6 ;  /* 0x000000061d1f7c36 */ /* 0x000fe20008000000 */
[----:B------:R-:W-:Y:S02]  /*5900*/  ULDC.64 UR6, c[0x0][0x5b0] ;  /* 0x00016c0000067ab9 */ /* 0x000fe40000000a00 */
[----:B------:R-:W-:Y:S02]  /*5910*/  IMAD R36, R33, UR6, RZ ;  /* 0x0000000621247c24 */ /* 0x000fe4000f8e02ff */
[----:B------:R-:W-:-:S04]  /*5920*/  IMAD.WIDE.U32 R28, R39, UR6, R30 ;  /* 0x00000006271c7c25 */ /* 0x000fc8000f8e001e */
[--C-:B------:R-:W-:Y:S01]  /*5930*/  IMAD R37, R39, UR7, R36.reuse ;  /* 0x0000000727257c24 */ /* 0x100fe2000f8e0224 */
[----:B------:R-:W-:Y:S02]  /*5940*/  IADD3 R28, P1, R28, UR8, RZ ;  /* 0x000000081c1c7c10 */ /* 0x000fe4000ff3e0ff */
[----:B------:R-:W-:Y:S02]  /*5950*/  PRMT R36, RZ, 0x7610, R36 ;  /* 0x00007610ff247816 */ /* 0x000fe40000000024 */
[----:B------:R-:W-:Y:S01]  /*5960*/  IADD3.X R29, R29, UR9, R37, P1, !PT ;  /* 0x000000091d1d7c10 */ /* 0x000fe20008ffe425 */
[----:B------:R-:W-:Y:S08]  /*5970*/  @P4 BRA `(.L_x_38) ;  /* 0x0000000000044947 */ /* 0x000ff00003800000 */
[----:B------:R0:W5:Y:S02]  /*5980*/  LDG.E.U8 R36, desc[UR18][R28.64] ;  /* 0x000000121c247981 */ /* 0x000164000c1e1100 */
.L_x_38:
[----:B------:R-:W-:Y:S05]  /*5990*/  BSYNC B1 ;  /* 0x0000000000017941 */ /* 0x000fea0003800000 */
.L_x_37:
[----:B-----5:R-:W-:Y:S01]  /*59a0*/  LOP3.LUT R36, R36, 0xff, RZ, 0xc0, !PT ;  /* 0x000000ff24247812 */ /* 0x020fe200078ec0ff */
[----:B------:R-:W-:Y:S01]  /*59b0*/  BSSY B1, `(.L_x_39) ;  /* 0x000000b000017945 */ /* 0x000fe20003800000 */
[----:B------:R-:W-:Y:S02]  /*59c0*/  ISETP.LT.OR P3, PT, R35, 0x2, !P0 ;  /* 0x000000022300780c */ /* 0x000fe40004761670 */
[----:B------:R-:W-:-:S05]  /*59d0*/  F2FP.F16.E4M3.UNPACK_B R36, R36 ;  /* 0x00000024ff24723e */ /* 0x000fca00020006ff */
[----:B------:R-:W-:-:S05]  /*59e0*/  HADD2.F32 R36, -RZ, R36.H0_H0 ;  /* 0x20000024ff247230 */ /* 0x000fca0000004100 */
[----:B------:R-:W-:Y:S01]  /*59f0*/  FMUL R37, R36, UR21 ;  /* 0x0000001524257c20 */ /* 0x000fe20008400000 */
[----:B------:R-:W-:-:S03]  /*5a00*/  PRMT R36, RZ, 0x7610, R36 ;  /* 0x00007610ff247816 */ /* 0x000fc60000000024 */
[----:B------:R-:W-:-:S05]  /*5a10*/  FFMA R37, R228, UR20, R37 ;  /* 0x00000014e4257c23 */ /* 0x000fca0008000025 */
[----:B------:R-:W-:-:S05]  /*5a20*/  F2FP.SATFINITE.E4M3.F32.PACK_AB_MERGE_C R37, RZ, R37, RZ ;  /* 0x00000025ff25723e */ /* 0x000fca00048070ff */
[----:B------:R2:W-:Y:S01]  /*5a30*/  @!P4 STG.E.U8 desc[UR18][R24.64], R37 ;  /* 0x000000251800c986 */ /* 0x0005e2000c101112 */
[----:B------:R-:W-:Y:S05]  /*5a40*/  @P3 BRA `(.L_x_40) ;  /* 0x0000000000043947 */ /* 0x000fea0003800000 */
[----:B------:R3:W5:Y:S02]  /*5a50*/  LDG.E.U8 R36, desc[UR18][R28.64+0x1] ;  /* 0x000001121c247981 */ /* 0x000764000c1e1100 */
.L_x_40:
[----:B------:R-:W-:Y:S05]  /*5a60*/  BSYNC B1 ;  /* 0x0000000000017941 */ /* 0x000fea0003800000 */
.L_x_39:
[----:B-----5:R-:W-:Y:S01]  /*5a70*/  LOP3.LUT R36, R36, 0xff, RZ, 0xc0, !PT ;  /* 0x000000ff24247812 */ /* 0x020fe200078ec0ff */
[----:B------:R-:W-:Y:S01]  /*5a80*/  BSSY B1, `(.L_x_41) ;  /* 0x0000013000017945 */ /* 0x000fe20003800000 */
[----:B--2---:R-:W-:Y:S02]  /*5a90*/  IADD3 R37, P1, R39, 0x8, RZ ;  /* 0x0000000827257810 */ /* 0x004fe40007f3e0ff */
[----:B------:R-:W-:-:S03]  /*5aa0*/  F2FP.F16.E4M3.UNPACK_B R36, R36 ;  /* 0x00000024ff24723e */ /* 0x000fc600020006ff */
[----:B------:R-:W-:Y:S01]  /*5ab0*/  IMAD.X R32, RZ, RZ, R33, P1 ;  /* 0x000000ffff207224 */ /* 0x000fe200008e0621 */
[----:B------:R-:W-:Y:S01]  /*5ac0*/  ISETP.GE.AND P1, PT, R38, 0x9, PT ;  /* 0x000000092600780c */ /* 0x000fe20003f26270 */
[----:B------:R-:W-:Y:S02]  /*5ad0*/  HADD2.F32 R36, -RZ, R36.H0_H0 ;  /* 0x20000024ff247230 */ /* 0x000fe40000004100 */
[----:B------:R-:W-:Y:S01]  /*5ae0*/  IMAD R32, R32, UR6, RZ ;  /* 0x0000000620207c24 */ /* 0x000fe2000f8e02ff */
[----:B------:R-:W-:Y:S01]  /*5af0*/  ISETP.LT.OR P5, PT, R35, 0x1, !P1 ;  /* 0x000000012300780c */ /* 0x000fe20004fa1670 */
[----:B------:R-:W-:-:S04]  /*5b00*/  IMAD.WIDE.U32 R30, R37, UR6, R30 ;  /* 0x00000006251e7c25 */ /* 0x000fc8000f8e001e */
[----:B------:R-:W-:Y:S01]  /*5b10*/  FMUL R36, R36, UR21 ;  /* 0x0000001524247c20 */ /* 0x000fe20008400000 */
[----:B------:R-:W-:-:S03]  /*5b20*/  IMAD R37, R37, UR7, R32 ;  /* 0x0000000725257c24 */ /* 0x000fc6000f8e0220 */
[----:B------:R-:W-:Y:S01]  /*5b30*/  FFMA R36, R227, UR20, R36 ;  /* 0x00000014e3247c23 */ /* 0x000fe20008000024 */
[----:B------:R-:W-:Y:S02]  /*5b40*/  IADD3 R30, P4, R30, UR8, RZ ;  /* 0x000000081e1e7c10 */ /* 0x000fe4000ff9e0ff */
[----:B------:R-:W-:Y:S02]  /*5b50*/  PRMT R32, RZ, 0x7610, R32 ;  /* 0x00007610ff207816 */ /* 0x000fe40000000020 */
[----:B------:R-:W-:Y:S02]  /*5b60*/  F2FP.SATFINITE.E4M3.F32.PACK_AB_MERGE_C R33, RZ, R36, RZ ;  /* 0x00000024ff21723e */ /* 0x000fe400048070ff */
[----:B------:R-:W-:-:S03]  /*5b70*/  IADD3.X R31, R31, UR9, R37, P4, !PT ;  /* 0x000000091f1f7c10 */ /* 0x000fc6000a7fe425 */
[----:B------:R2:W-:Y:S01]  /*5b80*/  @!P3 STG.E.U8 desc[UR18][R24.64+0x1], R33 ;  /* 0x000001211800b986 */ /* 0x0005e2000c101112 */
[----:B------:R-:W-:Y:S05]  /*5b90*/  @P5 BRA `(.L_x_42) ;  /* 0x0000000000045947 */ /* 0x000fea0003800000 */
[----:B------:R4:W5:Y:S02]  /*5ba0*/  LDG.E.U8 R32, desc[UR18][R30.64] ;  /* 0x000000121e207981 */ /* 0x000964000c1e1100 */
.L_x_42:
[----:B------:R-:W-:Y:S05]  /*5bb0*/  BSYNC B1 ;  /* 0x0000000000017941 */ /* 0x000fea0003800000 */
.L_x_41:
[----:B-----5:R-:W-:Y:S01]  /*5bc0*/  LOP3.LUT R32, R32, 0xff, RZ, 0xc0, !PT ;  /* 0x000000ff20207812 */ /* 0x020fe200078ec0ff */
[----:B------:R-:W-:Y:S01]  /*5bd0*/  BSSY B1, `(.L_x_43) ;  /* 0x000000b000017945 */ /* 0x000fe20003800000 */
[----:B------:R-:W-:Y:S02]  /*5be0*/  ISETP.LT.OR P3, PT, R35, 0x2, !P1 ;  /* 0x000000022300780c */ /* 0x000fe40004f61670 */
[----:B------:R-:W-:-:S05]  /*5bf0*/  F2FP.F16.E4M3.UNPACK_B R32, R32 ;  /* 0x00000020ff20723e */ /* 0x000fca00020006ff */
[----:B------:R-:W-:-:S05]  /*5c00*/  HADD2.F32 R32, -RZ, R32.H0_H0 ;  /* 0x20000020ff207230 */ /* 0x000fca0000004100 */
[----:B--2---:R-:W-:Y:S01]  /*5c10*/  FMUL R33, R32, UR21 ;  /* 0x0000001520217c20 */ /* 0x004fe20008400000 */
[----:B------:R-:W-:-:S03]  /*5c20*/  PRMT R32, RZ, 0x7610, R32 ;  /* 0x00007610ff207816 */ /* 0x000fc60000000020 */
[----:B------:R-:W-:-:S05]  /*5c30*/  FFMA R33, R226, UR20, R33 ;  /* 0x00000014e2217c23 */ /* 0x000fca0008000021 */
[----:B------:R-:W-:-:S05]  /*5c40*/  F2FP.SATFINITE.E4M3.F32.PACK_AB_MERGE_C R33, RZ, R33, RZ ;  /* 0x00000021ff21723e */ /* 0x000fca00048070ff */
[----:B------:R2:W-:Y:S01]  /*5c50*/  @!P5 STG.E.U8 desc[UR18][R26.64], R33 ;  /* 0x000000211a00d986 */ /* 0x0005e2000c101112 */
[----:B------:R-:W-:Y:S05]  /*5c60*/  @P3 BRA `(.L_x_44) ;  /* 0x0000000000043947 */ /* 0x000fea0003800000 */
[----:B------:R0:W5:Y:S02]  /*5c70*/  LDG.E.U8 R32, desc[UR18][R30.64+0x1] ;  /* 0x000001121e207981 */ /* 0x000164000c1e1100 */
.L_x_44:
[----:B------:R-:W-:Y:S05]  /*5c80*/  BSYNC B1 ;  /* 0x0000000000017941 */ /* 0x000fea0003800000 */
.L_x_43:
[----:B-----5:R-:W-:Y:S01]  /*5c90*/  LOP3.LUT R32, R32, 0xff, RZ, 0xc0, !PT ;  /* 0x000000ff20207812 */ /* 0x020fe200078ec0ff */
[----:B------:R-:W-:Y:S01]  /*5ca0*/  BSSY B1, `(.L_x_45) ;  /* 0x000000b000017945 */ /* 0x000fe20003800000 */
[----:B------:R-:W-:Y:S02]  /*5cb0*/  ISETP.LT.OR P4, PT, R35, 0x9, !P0 ;  /* 0x000000092300780c */ /* 0x000fe40004781670 */
[----:B------:R-:W-:-:S05]  /*5cc0*/  F2FP.F16.E4M3.UNPACK_B R32, R32 ;  /* 0x00000020ff20723e */ /* 0x000fca00020006ff */
[----:B------:R-:W-:-:S05]  /*5cd0*/  HADD2.F32 R32, -RZ, R32.H0_H0 ;  /* 0x20000020ff207230 */ /* 0x000fca0000004100 */
[----:B------:R-:W-:-:S04]  /*5ce0*/  FMUL R32, R32, UR21 ;  /* 0x0000001520207c20 */ /* 0x000fc80008400000 */
[----:B------:R-:W-:-:S05]  /*5cf0*/  FFMA R32, R225, UR20, R32 ;  /* 0x00000014e1207c23 */ /* 0x000fca0008000020 */
[----:B--2---:R-:W-:Y:S02]  /*5d00*/  F2FP.SATFINITE.E4M3.F32.PACK_AB_MERGE_C R33, RZ, R32, RZ ;  /* 0x00000020ff21723e */ /* 0x004fe400048070ff */
[----:B------:R-:W-:-:S03]  /*5d10*/  PRMT R32, RZ, 0x7610, R32 ;  /* 0x00007610ff207816 */ /* 0x000fc60000000020 */
[----:B------:R2:W-:Y:S01]  /*5d20*/  @!P3 STG.E.U8 desc[UR18][R26.64+0x1], R33 ;  /* 0x000001211a00b986 */ /* 0x0005e2000c101112 */
[----:B------:R-:W-:Y:S05]  /*5d30*/  @P4 BRA `(.L_x_46) ;  /* 0x0000000000044947 */ /* 0x000fea0003800000 */
[----:B------:R0:W5:Y:S02]  /*5d40*/  LDG.E.U8 R32, desc[UR18][R28.64+0x8] ;  /* 0x000008121c207981 */ /* 0x000164000c1e1100 */
.L_x_46:
[----:B------:R-:W-:Y:S05]  /*5d50*/  BSYNC B1 ;  /* 0x0000000000017941 */ /* 0x000fea0003800000 */
.L_x_45:
        /* <DEDUP_REMOVED lines=12> */
.L_x_48:
[----:B------:R-:W-:Y:S05]  /*5e20*/  BSYNC B1 ;  /* 0x0000000000017941 */ /* 0x000fea0003800000 */
.L_x_47:
        /* <DEDUP_REMOVED lines=12> */
.L_x_50:
[----:B------:R-:W-:Y:S05]  /*5ef0*/  BSYNC B1 ;  /* 0x0000000000017941 */ /* 0x000fea0003800000 */
.L_x_49:
        /* <DEDUP_REMOVED lines=12> */
.L_x_52:
[----:B------:R-:W-:Y:S05]  /*5fc0*/  BSYNC B1 ;  /* 0x0000000000017941 */ /* 0x000fea0003800000 */
.L_x_51:
        /* <DEDUP_REMOVED lines=12> */
.L_x_54:
[----:B------:R-:W-:Y:S05]  /*6090*/  BSYNC B1 ;  /* 0x0000000000017941 */ /* 0x000fea0003800000 */
.L_x_53:
        /* <DEDUP_REMOVED lines=12> */
.L_x_56:
[----:B------:R-:W-:Y:S05]  /*6160*/  BSYNC B1 ;  /* 0x0000000000017941 */ /* 0x000fea0003800000 */
.L_x_55:
        /* <DEDUP_REMOVED lines=12> */
.L_x_58:
[----:B------:R-:W-:Y:S05]  /*6230*/  BSYNC B1 ;  /* 0x0000000000017941 */ /* 0x000fea0003800000 */
.L_x_57:
        /* <DEDUP_REMOVED lines=12> */
.L_x_60:
[----:B------:R-:W-:Y:S05]  /*6300*/  BSYNC B1 ;  /* 0x0000000000017941 */ /* 0x000fea0003800000 */
.L_x_59:
        /* <DEDUP_REMOVED lines=12> */
.L_x_62:
[----:B------:R-:W-:Y:S05]  /*63d0*/  BSYNC B1 ;  /* 0x0000000000017941 */ /* 0x000fea0003800000 */
.L_x_61:
        /* <DEDUP_REMOVED lines=12> */
.L_x_64:
[----:B------:R-:W-:Y:S05]  /*64a0*/  BSYNC B1 ;  /* 0x0000000000017941 */ /* 0x000fea0003800000 */
.L_x_63:
        /* <DEDUP_REMOVED lines=12> */
.L_x_66:
[----:B------:R-:W-:Y:S05]  /*6570*/  BSYNC B1 ;  /* 0x0000000000017941 */ /* 0x000fea0003800000 */
.L_x_65:
        /* <DEDUP_REMOVED lines=12> */
.L_x_68:
[----:B------:R-:W-:Y:S05]  /*6640*/  BSYNC B1 ;  /* 0x0000000000017941 */ /* 0x000fea0003800000 */
.L_x_67:
        /* <DEDUP_REMOVED lines=12> */
.L_x_70:
[----:B------:R-:W-:Y:S05]  /*6710*/  BSYNC B1 ;  /* 0x0000000000017941 */ /* 0x000fea0003800000 */
.L_x_69:
        /* <DEDUP_REMOVED lines=12> */
.L_x_72:
[----:B------:R-:W-:Y:S05]  /*67e0*/  BSYNC B1 ;  /* 0x0000000000017941 */ /* 0x000fea0003800000 */
.L_x_71:
        /* <DEDUP_REMOVED lines=12> */
.L_x_74:
[----:B------:R-:W-:Y:S05]  /*68b0*/  BSYNC B1 ;  /* 0x0000000000017941 */ /* 0x000fea0003800000 */
.L_x_73:
        /* <DEDUP_REMOVED lines=12> */
.L_x_76:
[----:B------:R-:W-:Y:S05]  /*6980*/  BSYNC B1 ;  /* 0x0000000000017941 */ /* 0x000fea0003800000 */
.L_x_75:
        /* <DEDUP_REMOVED lines=12> */
.L_x_78:
[----:B------:R-:W-:Y:S05]  /*6a50*/  BSYNC B1 ;  /* 0x0000000000017941 */ /* 0x000fea0003800000 */
.L_x_77:
        /* <DEDUP_REMOVED lines=12> */
.L_x_80:
[----:B------:R-:W-:Y:S05]  /*6b20*/  BSYNC B1 ;  /* 0x0000000000017941 */ /* 0x000fea0003800000 */
.L_x_79:
        /* <DEDUP_REMOVED lines=12> */
.L_x_82:
[----:B------:R-:W-:Y:S05]  /*6bf0*/  BSYNC B1 ;  /* 0x0000000000017941 */ /* 0x000fea0003800000 */
.L_x_81:
        /* <DEDUP_REMOVED lines=12> */
.L_x_84:
[----:B------:R-:W-:Y:S05]  /*6cc0*/  BSYNC B1 ;  /* 0x0000000000017941 */ /* 0x000fea0003800000 */
.L_x_83:
        /* <DEDUP_REMOVED lines=12> */
.L_x_86:
[----:B------:R-:W-:Y:S05]  /*6d90*/  BSYNC B1 ;  /* 0x0000000000017941 */ /* 0x000fea0003800000 */
.L_x_85:
        /* <DEDUP_REMOVED lines=12> */
.L_x_88:
[----:B------:R-:W-:Y:S05]  /*6e60*/  BSYNC B1 ;  /* 0x0000000000017941 */ /* 0x000fea0003800000 */
.L_x_87:
        /* <DEDUP_REMOVED lines=12> */
.L_x_90:
[----:B------:R-:W-:Y:S05]  /*6f30*/  BSYNC B1 ;  /* 0x0000000000017941 */ /* 0x000fea0003800000 */
.L_x_89:
        /* <DEDUP_REMOVED lines=12> */
.L_x_92:
[----:B------:R-:W-:Y:S05]  /*7000*/  BSYNC B1 ;  /* 0x0000000000017941 */ /* 0x000fea0003800000 */
.L_x_91:
        /* <DEDUP_REMOVED lines=12> */
.L_x_94:
[----:B------:R-:W-:Y:S05]  /*70d0*/  BSYNC B1 ;  /* 0x0000000000017941 */ /* 0x000fea0003800000 */
.L_x_93:
        /* <DEDUP_REMOVED lines=12> */
.L_x_96:
[----:B------:R-:W-:Y:S05]  /*71a0*/  BSYNC B1 ;  /* 0x0000000000017941 */ /* 0x000fea0003800000 */
.L_x_95:
        /* <DEDUP_REMOVED lines=12> */
.L_x_98:
[----:B------:R-:W-:Y:S05]  /*7270*/  BSYNC B1 ;  /* 0x0000000000017941 */ /* 0x000fea0003800000 */
.L_x_97:
        /* <DEDUP_REMOVED lines=12> */
.L_x_100:
[----:B------:R-:W-:Y:S05]  /*7340*/  BSYNC B1 ;  /* 0x0000000000017941 */ /* 0x000fea0003800000 */
.L_x_99:
        /* <DEDUP_REMOVED lines=12> */
.L_x_102:
[----:B------:R-:W-:Y:S05]  /*7410*/  BSYNC B1 ;  /* 0x0000000000017941 */ /* 0x000fea0003800000 */
.L_x_101:
        /* <DEDUP_REMOVED lines=12> */
.L_x_104:
[----:B------:R-:W-:Y:S05]  /*74e0*/  BSYNC B1 ;  /* 0x0000000000017941 */ /* 0x000fea0003800000 */
.L_x_103:
        /* <DEDUP_REMOVED lines=12> */
.L_x_106:
[----:B------:R-:W-:Y:S05]  /*75b0*/  BSYNC B1 ;  /* 0x0000000000017941 */ /* 0x000fea0003800000 */
.L_x_105:
        /* <DEDUP_REMOVED lines=12> */
.L_x_108:
[----:B------:R-:W-:Y:S05]  /*7680*/  BSYNC B1 ;  /* 0x0000000000017941 */ /* 0x000fea0003800000 */
.L_x_107:
        /* <DEDUP_REMOVED lines=12> */
.L_x_110:
[----:B------:R-:W-:Y:S05]  /*7750*/  BSYNC B1 ;  /* 0x0000000000017941 */ /* 0x000fea0003800000 */
.L_x_109:
        /* <DEDUP_REMOVED lines=12> */
.L_x_112:
[----:B------:R-:W-:Y:S05]  /*7820*/  BSYNC B1 ;  /* 0x0000000000017941 */ /* 0x000fea0003800000 */
.L_x_111:
        /* <DEDUP_REMOVED lines=12> */
.L_x_114:
[----:B------:R-:W-:Y:S05]  /*78f0*/  BSYNC B1 ;  /* 0x0000000000017941 */ /* 0x000fea0003800000 */
.L_x_113:
        /* <DEDUP_REMOVED lines=12> */
.L_x_116:
[----:B------:R-:W-:Y:S05]  /*79c0*/  BSYNC B1 ;  /* 0x0000000000017941 */ /* 0x000fea0003800000 */
.L_x_115:
        /* <DEDUP_REMOVED lines=12> */
.L_x_118:
[----:B------:R-:W-:Y:S05]  /*7a90*/  BSYNC B1 ;  /* 0x0000000000017941 */ /* 0x000fea0003800000 */
.L_x_117:
        /* <DEDUP_REMOVED lines=12> */
.L_x_120:
[----:B------:R-:W-:Y:S05]  /*7b60*/  BSYNC B1 ;  /* 0x0000000000017941 */ /* 0x000fea0003800000 */
.L_x_119:
        /* <DEDUP_REMOVED lines=12> */
.L_x_122:
[----:B------:R-:W-:Y:S05]  /*7c30*/  BSYNC B1 ;  /* 0x0000000000017941 */ /* 0x000fea0003800000 */
.L_x_121:
        /* <DEDUP_REMOVED lines=12> */
.L_x_124:
[----:B------:R-:W-:Y:S05]  /*7d00*/  BSYNC B1 ;  /* 0x0000000000017941 */ /* 0x000fea0003800000 */
.L_x_123:
        /* <DEDUP_REMOVED lines=12> */
.L_x_126:
[----:B------:R-:W-:Y:S05]  /*7dd0*/  BSYNC B1 ;  /* 0x0000000000017941 */ /* 0x000fea0003800000 */
.L_x_125:
        /* <DEDUP_REMOVED lines=12> */
.L_x_128:
[----:B------:R-:W-:Y:S05]  /*7ea0*/  BSYNC B1 ;  /* 0x0000000000017941 */ /* 0x000fea0003800000 */
.L_x_127:
        /* <DEDUP_REMOVED lines=12> */
.L_x_130:
[----:B------:R-:W-:Y:S05]  /*7f70*/  BSYNC B1 ;  /* 0x0000000000017941 */ /* 0x000fea0003800000 */
.L_x_129:
        /* <DEDUP_REMOVED lines=12> */
.L_x_132:
[----:B------:R-:W-:Y:S05]  /*8040*/  BSYNC B1 ;  /* 0x0000000000017941 */ /* 0x000fea0003800000 */
.L_x_131:
        /* <DEDUP_REMOVED lines=12> */
.L_x_134:
[----:B------:R-:W-:Y:S05]  /*8110*/  BSYNC B1 ;  /* 0x0000000000017941 */ /* 0x000fea0003800000 */
.L_x_133:
        /* <DEDUP_REMOVED lines=12> */
.L_x_136:
[----:B------:R-:W-:Y:S05]  /*81e0*/  BSYNC B1 ;  /* 0x0000000000017941 */ /* 0x000fea0003800000 */
.L_x_135:
        /* <DEDUP_REMOVED lines=12> */
.L_x_138:
[----:B------:R-:W-:Y:S05]  /*82b0*/  BSYNC B1 ;  /* 0x0000000000017941 */ /* 0x000fea0003800000 */
.L_x_137:
        /* <DEDUP_REMOVED lines=12> */
.L_x_140:
[----:B------:R-:W-:Y:S05]  /*8380*/  BSYNC B1 ;  /* 0x0000000000017941 */ /* 0x000fea0003800000 */
.L_x_139:
        /* <DEDUP_REMOVED lines=12> */
.L_x_142:
[----:B------:R-:W-:Y:S05]  /*8450*/  BSYNC B1 ;  /* 0x0000000000017941 */ /* 0x000fea0003800000 */
.L_x_141:
        /* <DEDUP_REMOVED lines=12> */
.L_x_144:
[----:B------:R-:W-:Y:S05]  /*8520*/  BSYNC B1 ;  /* 0x0000000000017941 */ /* 0x000fea0003800000 */
.L_x_143:
        /* <DEDUP_REMOVED lines=12> */
.L_x_146:
[----:B------:R-:W-:Y:S05]  /*85f0*/  BSYNC B1 ;  /* 0x0000000000017941 */ /* 0x000fea0003800000 */
.L_x_145:
        /* <DEDUP_REMOVED lines=12> */
.L_x_148:
[----:B------:R-:W-:Y:S05]  /*86c0*/  BSYNC B1 ;  /* 0x0000000000017941 */ /* 0x000fea0003800000 */
.L_x_147:
        /* <DEDUP_REMOVED lines=12> */
.L_x_150:
[----:B------:R-:W-:Y:S05]  /*8790*/  BSYNC B1 ;  /* 0x0000000000017941 */ /* 0x000fea0003800000 */
.L_x_149:
        /* <DEDUP_REMOVED lines=12> */
.L_x_152:
[----:B------:R-:W-:Y:S05]  /*8860*/  BSYNC B1 ;  /* 0x0000000000017941 */ /* 0x000fea0003800000 */
.L_x_151:
        /* <DEDUP_REMOVED lines=12> */
.L_x_154:
[----:B------:R-:W-:Y:S05]  /*8930*/  BSYNC B1 ;  /* 0x0000000000017941 */ /* 0x000fea0003800000 */
.L_x_153:
        /* <DEDUP_REMOVED lines=12> */
.L_x_156:
[----:B------:R-:W-:Y:S05]  /*8a00*/  BSYNC B1 ;  /* 0x0000000000017941 */ /* 0x000fea0003800000 */
.L_x_155:
        /* <DEDUP_REMOVED lines=12> */
.L_x_158:
[----:B------:R-:W-:Y:S05]  /*8ad0*/  BSYNC B1 ;  /* 0x0000000000017941 */ /* 0x000fea0003800000 */
.L_x_157:
        /* <DEDUP_REMOVED lines=12> */
.L_x_160:
[----:B------:R-:W-:Y:S05]  /*8ba0*/  BSYNC B1 ;  /* 0x0000000000017941 */ /* 0x000fea0003800000 */
.L_x_159:
        /* <DEDUP_REMOVED lines=12> */
.L_x_162:
[----:B------:R-:W-:Y:S05]  /*8c70*/  BSYNC B1 ;  /* 0x0000000000017941 */ /* 0x000fea0003800000 */
.L_x_161:
        /* <DEDUP_REMOVED lines=12> */
.L_x_164:
[----:B------:R-:W-:Y:S05]  /*8d40*/  BSYNC B1 ;  /* 0x0000000000017941 */ /* 0x000fea0003800000 */
.L_x_163:
        /* <DEDUP_REMOVED lines=12> */
.L_x_166:
[----:B------:R-:W-:Y:S05]  /*8e10*/  BSYNC B1 ;  /* 0x0000000000017941 */ /* 0x000fea0003800000 */
.L_x_165:
        /* <DEDUP_REMOVED lines=12> */
.L_x_168:
[----:B------:R-:W-:Y:S05]  /*8ee0*/  BSYNC B1 ;  /* 0x0000000000017941 */ /* 0x000fea0003800000 */
.L_x_167:
        /* <DEDUP_REMOVED lines=12> */
.L_x_170:
[----:B------:R-:W-:Y:S05]  /*8fb0*/  BSYNC B1 ;  /* 0x0000000000017941 */ /* 0x000fea0003800000 */
.L_x_169:
        /* <DEDUP_REMOVED lines=12> */
.L_x_172:
[----:B------:R-:W-:Y:S05]  /*9080*/  BSYNC B1 ;  /* 0x0000000000017941 */ /* 0x000fea0003800000 */
.L_x_171:
        /* <DEDUP_REMOVED lines=12> */
.L_x_174:
[----:B------:R-:W-:Y:S05]  /*9150*/  BSYNC B1 ;  /* 0x0000000000017941 */ /* 0x000fea0003800000 */
.L_x_173:
        /* <DEDUP_REMOVED lines=12> */
.L_x_176:
[----:B------:R-:W-:Y:S05]  /*9220*/  BSYNC B1 ;  /* 0x0000000000017941 */ /* 0x000fea0003800000 */
.L_x_175:
        /* <DEDUP_REMOVED lines=12> */
.L_x_178:
[----:B------:R-:W-:Y:S05]  /*92f0*/  BSYNC B1 ;  /* 0x0000000000017941 */ /* 0x000fea0003800000 */
.L_x_177:
        /* <DEDUP_REMOVED lines=12> */
.L_x_180:
[----:B------:R-:W-:Y:S05]  /*93c0*/  BSYNC B1 ;  /* 0x0000000000017941 */ /* 0x000fea0003800000 */
.L_x_179:
        /* <DEDUP_REMOVED lines=12> */
.L_x_182:
[----:B------:R-:W-:Y:S05]  /*9490*/  BSYNC B1 ;  /* 0x0000000000017941 */ /* 0x000fea0003800000 */
.L_x_181:
        /* <DEDUP_REMOVED lines=12> */
.L_x_184:
[----:B------:R-:W-:Y:S05]  /*9560*/  BSYNC B1 ;  /* 0x0000000000017941 */ /* 0x000fea0003800000 */
.L_x_183:
        /* <DEDUP_REMOVED lines=12> */
.L_x_186:
[----:B------:R-:W-:Y:S05]  /*9630*/  BSYNC B1 ;  /* 0x0000000000017941 */ /* 0x000fea0003800000 */
.L_x_185:
        /* <DEDUP_REMOVED lines=12> */
.L_x_188:
[----:B------:R-:W-:Y:S05]  /*9700*/  BSYNC B1 ;  /* 0x0000000000017941 */ /* 0x000fea0003800000 */
.L_x_187:
        /* <DEDUP_REMOVED lines=12> */
.L_x_190:
[----:B------:R-:W-:Y:S05]  /*97d0*/  BSYNC B1 ;  /* 0x0000000000017941 */ /* 0x000fea0003800000 */
.L_x_189:
        /* <DEDUP_REMOVED lines=12> */
.L_x_192:
[----:B------:R-:W-:Y:S05]  /*98a0*/  BSYNC B1 ;  /* 0x0000000000017941 */ /* 0x000fea0003800000 */
.L_x_191:
[----:B-----5:R-:W-:Y:S01]  /*98b0*/  LOP3.LUT R32, R32, 0xff, RZ, 0xc0, !PT ;  /* 0x000000ff20207812 */ /* 0x020fe200078ec0ff */
[----:B------:R-:W-:Y:S01]  /*98c0*/  BSSY B1, `(.L_x_193) ;  /* 0x000000b000017945 */ /* 0x000fe20003800000 */
[----:B------:R-:W-:Y:S02]  /*98d0*/  ISETP.LT.OR P4, PT, R35, 0x99, !P1 ;  /* 0x000000992300780c */ /* 0x000fe40004f81670 */
[----:B------:R-:W-:-:S05]  /*98e0*/  F2FP.F16.E4M3.UNPACK_B R32, R32 ;  /* 0x00000020ff20723e */ /* 0x000fca00020006ff */
[----:B------:R-:W-:-:S05]  /*98f0*/  HADD2.F32 R32, -RZ, R32.H0_H0 ;  /* 0x20000020ff207230 */ /* 0x000fca0000004100 */
[----:B------:R-:W-:-:S04]  /*9900*/  FMUL R32, R32, UR21 ;  /* 0x0000001520207c20 */ /* 0x000fc80008400000 */
[----:B------:R-:W-:Y:S01]  /*9910*/  FFMA R32, R23, UR20, R32 ;  /* 0x0000001417207c23 */ /* 0x000fe20008000020 */
[----:B------:R-:W-:-:S04]  /*9920*/  PRMT R23, RZ, 0x7610, R23 ;  /* 0x00007610ff177816 */ /* 0x000fc80000000017 */
[----:B--2---:R-:W-:-:S05]  /*9930*/  F2FP.SATFINITE.E4M3.F32.PACK_AB_MERGE_C R33, RZ, R32, RZ ;  /* 0x00000020ff21723e */ /* 0x004fca00048070ff */
[----:B------:R2:W-:Y:S01]  /*9940*/  @!P3 STG.E.U8 desc[UR18][R24.64+0x99], R33 ;  /* 0x000099211800b986 */ /* 0x0005e2000c101112 */
[----:B------:R-:W-:Y:S05]  /*9950*/  @P4 BRA `(.L_x_194) ;  /* 0x0000000000044947 */ /* 0x000fea0003800000 */
[----:B------:R0:W5:Y:S02]  /*9960*/  LDG.E.U8 R23, desc[UR18][R30.64+0x98] ;  /* 0x000098121e177981 */ /* 0x000164000c1e1100 */
.L_x_194:
[----:B------:R-:W-:Y:S05]  /*9970*/  BSYNC B1 ;  /* 0x0000000000017941 */ /* 0x000fea0003800000 */
.L_x_193:
        /* <DEDUP_REMOVED lines=8> */
[----:B------:R-:W-:-:S05]  /*9a00*/  F2FP.SATFINITE.E4M3.F32.PACK_AB_MERGE_C R23, RZ, R23, RZ ;  /* 0x00000017ff17723e */ /* 0x000fca00048070ff */
[----:B------:R0:W-:Y:S01]  /*9a10*/  @!P4 STG.E.U8 desc[UR18][R26.64+0x98], R23 ;  /* 0x000098171a00c986 */ /* 0x0001e2000c101112 */
[----:B------:R-:W-:Y:S05]  /*9a20*/  @P3 BRA `(.L_x_196) ;  /* 0x0000000000043947 */ /* 0x000fea0003800000 */
[----:B------:R0:W5:Y:S02]  /*9a30*/  LDG.E.U8 R22, desc[UR18][R30.64+0x99] ;  /* 0x000099121e167981 */ /* 0x000164000c1e1100 */
.L_x_196:
[----:B------:R-:W-:Y:S05]  /*9a40*/  BSYNC B1 ;  /* 0x0000000000017941 */ /* 0x000fea0003800000 */
.L_x_195:
        /* <DEDUP_REMOVED lines=8> */
[----:B0-----:R-:W-:-:S05]  /*9ad0*/  F2FP.SATFINITE.E4M3.F32.PACK_AB_MERGE_C R23, RZ, R22, RZ ;  /* 0x00000016ff17723e */ /* 0x001fca00048070ff */
[----:B------:R0:W-:Y:S01]  /*9ae0*/  @!P3 STG.E.U8 desc[UR18][R26.64+0x99], R23 ;  /* 0x000099171a00b986 */ /* 0x0001e2000c101112 */
[----:B------:R-:W-:Y:S05]  /*9af0*/  @P4 BRA `(.L_x_198) ;  /* 0x0000000000044947 */ /* 0x000fea0003800000 */
[----:B------:R0:W5:Y:S02]  /*9b00*/  LDG.E.U8 R21, desc[UR18][R28.64+0xa0] ;  /* 0x0000a0121c157981 */ /* 0x000164000c1e1100 */
.L_x_198:
[----:B------:R-:W-:Y:S05]  /*9b10*/  BSYNC B1 ;  /* 0x0000000000017941 */ /* 0x000fea0003800000 */
.L_x_197:
        /* <DEDUP_REMOVED lines=12> */
.L_x_200:
[----:B------:R-:W-:Y:S05]  /*9be0*/  BSYNC B1 ;  /* 0x0000000000017941 */ /* 0x000fea0003800000 */
.L_x_199:
        /* <DEDUP_REMOVED lines=12> */
.L_x_202:
[----:B------:R-:W-:Y:S05]  /*9cb0*/  BSYNC B1 ;  /* 0x0000000000017941 */ /* 0x000fea0003800000 */
.L_x_201:
        /* <DEDUP_REMOVED lines=12> */
.L_x_204:
[----:B------:R-:W-:Y:S05]  /*9d80*/  BSYNC B1 ;  /* 0x0000000000017941 */ /* 0x000fea0003800000 */
.L_x_203:
        /* <DEDUP_REMOVED lines=12> */
.L_x_206:
[----:B------:R-:W-:Y:S05]  /*9e50*/  BSYNC B1 ;  /* 0x0000000000017941 */ /* 0x000fea0003800000 */
.L_x_205:
        /* <DEDUP_REMOVED lines=12> */
.L_x_208:
[----:B------:R-:W-:Y:S05]  /*9f20*/  BSYNC B1 ;  /* 0x0000000000017941 */ /* 0x000fea0003800000 */
.L_x_207:
        /* <DEDUP_REMOVED lines=12> */
.L_x_210:
[----:B------:R-:W-:Y:S05]  /*9ff0*/  BSYNC B1 ;  /* 0x0000000000017941 */ /* 0x000fea0003800000 */
.L_x_209:
        /* <DEDUP_REMOVED lines=12> */
.L_x_212:
[----:B------:R-:W-:Y:S05]  /*a0c0*/  BSYNC B1 ;  /* 0x0000000000017941 */ /* 0x000fea0003800000 */
.L_x_211:
        /* <DEDUP_REMOVED lines=12> */
.L_x_214:
[----:B------:R-:W-:Y:S05]  /*a190*/  BSYNC B1 ;  /* 0x0000000000017941 */ /* 0x000fea0003800000 */
.L_x_213:
        /* <DEDUP_REMOVED lines=12> */
.L_x_216:
[----:B------:R-:W-:Y:S05]  /*a260*/  BSYNC B1 ;  /* 0x0000000000017941 */ /* 0x000fea0003800000 */
.L_x_215:
        /* <DEDUP_REMOVED lines=12> */
.L_x_218:
[----:B------:R-:W-:Y:S05]  /*a330*/  BSYNC B1 ;  /* 0x0000000000017941 */ /* 0x000fea0003800000 */
.L_x_217:
        /* <DEDUP_REMOVED lines=12> */
.L_x_220:
[----:B------:R-:W-:Y:S05]  /*a400*/  BSYNC B1 ;  /* 0x0000000000017941 */ /* 0x000fea0003800000 */
.L_x_219:
        /* <DEDUP_REMOVED lines=12> */
.L_x_222:
[----:B------:R-:W-:Y:S05]  /*a4d0*/  BSYNC B1 ;  /* 0x0000000000017941 */ /* 0x000fea0003800000 */
.L_x_221:
        /* <DEDUP_REMOVED lines=12> */
.L_x_224:
[----:B------:R-:W-:Y:S05]  /*a5a0*/  BSYNC B1 ;  /* 0x0000000000017941 */ /* 0x000fea0003800000 */
.L_x_223:
        /* <DEDUP_REMOVED lines=12> */
.L_x_226:
[----:B------:R-:W-:Y:S05]  /*a670*/  BSYNC B1 ;  /* 0x0000000000017941 */ /* 0x000fea0003800000 */
.L_x_225:
        /* <DEDUP_REMOVED lines=12> */
.L_x_228:
[----:B------:R-:W-:Y:S05]  /*a740*/  BSYNC B1 ;  /* 0x0000000000017941 */ /* 0x000fea0003800000 */
.L_x_227:
        /* <DEDUP_REMOVED lines=12> */
.L_x_230:
[----:B------:R-:W-:Y:S05]  /*a810*/  BSYNC B1 ;  /* 0x0000000000017941 */ /* 0x000fea0003800000 */
.L_x_229:
        /* <DEDUP_REMOVED lines=12> */
.L_x_232:
[----:B------:R-:W-:Y:S05]  /*a8e0*/  BSYNC B1 ;  /* 0x0000000000017941 */ /* 0x000fea0003800000 */
.L_x_231:
        /* <DEDUP_REMOVED lines=12> */
.L_x_234:
[----:B------:R-:W-:Y:S05]  /*a9b0*/  BSYNC B1 ;  /* 0x0000000000017941 */ /* 0x000fea0003800000 */
.L_x_233:
        /* <DEDUP_REMOVED lines=12> */
.L_x_236:
[----:B------:R-:W-:Y:S05]  /*aa80*/  BSYNC B1 ;  /* 0x0000000000017941 */ /* 0x000fea0003800000 */
.L_x_235:
[----:B-----5:R-:W-:Y:S01]  /*aa90*/  LOP3.LUT R2, R2, 0xff, RZ, 0xc0, !PT ;  /* 0x000000ff02027812 */ /* 0x020fe200078ec0ff */
[----:B------:R-:W-:Y:S01]  /*aaa0*/  BSSY B1, `(.L_x_237) ;  /* 0x000000b000017945 */ /* 0x000fe20003800000 */
[----:B------:R-:W-:Y:S02]  /*aab0*/  ISETP.LT.OR P4, PT, R35, 0xc9, !P0 ;  /* 0x000000c92300780c */ /* 0x000fe40004781670 */
[----:B------:R-:W-:-:S05]  /*aac0*/  F2FP.F16.E4M3.UNPACK_B R2, R2 ;  /* 0x00000002ff02723e */ /* 0x000fca00020006ff */
[----:B------:R-:W-:-:S05]  /*aad0*/  HADD2.F32 R2, -RZ, R2.H0_H0 ;  /* 0x20000002ff027230 */ /* 0x000fca0000004100 */
[----:B0-----:R-:W-:-:S04]  /*aae0*/  FMUL R3, R2, UR21 ;  /* 0x0000001502037c20 */ /* 0x001fc80008400000 */
[----:B------:R-:W-:Y:S01]  /*aaf0*/  FFMA R3, R0, UR20, R3 ;  /* 0x0000001400037c23 */ /* 0x000fe20008000003 */
[----:B------:R-:W-:-:S04]  /*ab00*/  PRMT R0, RZ, 0x7610, R0 ;  /* 0x00007610ff007816 */ /* 0x000fc80000000000 */
[----:B------:R-:W-:-:S05]  /*ab10*/  F2FP.SATFINITE.E4M3.F32.PACK_AB_MERGE_C R3, RZ, R3, RZ ;  /* 0x00000003ff03723e */ /* 0x000fca00048070ff */
[----:B------:R0:W-:Y:S01]  /*ab20*/  @!P3 STG.E.U8 desc[UR18][R26.64+0xc1], R3 ;  /* 0x0000c1031a00b986 */ /* 0x0001e2000c101112 */
[----:B------:R-:W-:Y:S05]  /*ab30*/  @P4 BRA `(.L_x_238) ;  /* 0x0000000000044947 */ /* 0x000fea0003800000 */
[----:B------:R0:W5:Y:S02]  /*ab40*/  LDG.E.U8 R0, desc[UR18][R28.64+0xc8] ;  /* 0x0000c8121c007981 */ /* 0x000164000c1e1100 */
.L_x_238:
[----:B------:R-:W-:Y:S05]  /*ab50*/  BSYNC B1 ;  /* 0x0000000000017941 */ /* 0x000fea0003800000 */
.L_x_237:
[----:B------:R-:W2:Y:S01]  /*ab60*/  LDL.LU R2, [R1] ;  /* 0x0000000001027983 */ /* 0x000ea20000300800 */
[----:B-----5:R-:W-:Y:S01]  /*ab70*/  LOP3.LUT R0, R0, 0xff, RZ, 0xc0, !PT ;  /* 0x000000ff00007812 */ /* 0x020fe200078ec0ff */
[----:B------:R-:W-:Y:S01]  /*ab80*/  BSSY B1, `(.L_x_239) ;  /* 0x000000b000017945 */ /* 0x000fe20003800000 */
[----:B------:R-:W-:Y:S02]  /*ab90*/  ISETP.LT.OR P3, PT, R35, 0xca, !P0 ;  /* 0x000000ca2300780c */ /* 0x000fe40004761670 */
[----:B------:R-:W-:-:S05]  /*aba0*/  F2FP.F16.E4M3.UNPACK_B R0, R0 ;  /* 0x00000000ff00723e */ /* 0x000fca00020006ff */
[----:B------:R-:W-:-:S05]  /*abb0*/  HADD2.F32 R0, -RZ, R0.H0_H0 ;  /* 0x20000000ff007230 */ /* 0x000fca0000004100 */
[----:B------:R-:W-:-:S04]  /*abc0*/  FMUL R0, R0, UR21 ;  /* 0x0000001500007c20 */ /* 0x000fc80008400000 */
[----:B--2---:R-:W-:-:S05]  /*abd0*/  FFMA R0, R2, UR20, R0 ;  /* 0x0000001402007c23 */ /* 0x004fca0008000000 */
[----:B0-----:R-:W-:Y:S02]  /*abe0*/  F2FP.SATFINITE.E4M3.F32.PACK_AB_MERGE_C R3, RZ, R0, RZ ;  /* 0x00000000ff03723e */ /* 0x001fe400048070ff */
[----:B------:R-:W-:-:S03]  /*abf0*/  PRMT R0, RZ, 0x7610, R0 ;  /* 0x00007610ff007816 */ /* 0x000fc60000000000 */
[----:B------:R0:W-:Y:S01]  /*ac00*/  @!P4 STG.E.U8 desc[UR18][R24.64+0xc8], R3 ;  /* 0x0000c8031800c986 */ /* 0x0001e2000c101112 */
[----:B------:R-:W-:Y:S05]  /*ac10*/  @P3 BRA `(.L_x_240) ;  /* 0x0000000000043947 */ /* 0x000fea0003800000 */
[----:B------:R2:W5:Y:S02]  /*ac20*/  LDG.E.U8 R0, desc[UR18][R28.64+0xc9] ;  /* 0x0000c9121c007981 */ /* 0x000564000c1e1100 */
.L_x_240:
[----:B------:R-:W-:Y:S05]  /*ac30*/  BSYNC B1 ;  /* 0x0000000000017941 */ /* 0x000fea0003800000 */
.L_x_239:
[----:B------:R-:W3:Y:S01]  /*ac40*/  LDL.LU R2, [R1+0x4] ;  /* 0x0000040001027983 */ /* 0x000ee20000300800 */
[----:B-----5:R-:W-:Y:S01]  /*ac50*/  LOP3.LUT R0, R0, 0xff, RZ, 0xc0, !PT ;  /* 0x000000ff00007812 */ /* 0x020fe200078ec0ff */
[----:B------:R-:W-:Y:S01]  /*ac60*/  BSSY B1, `(.L_x_241) ;  /* 0x000000b000017945 */ /* 0x000fe20003800000 */
[----:B------:R-:W-:Y:S02]  /*ac70*/  ISETP.LT.OR P4, PT, R35, 0xc9, !P1 ;  /* 0x000000c92300780c */ /* 0x000fe40004f81670 */
[----:B------:R-:W-:-:S05]  /*ac80*/  F2FP.F16.E4M3.UNPACK_B R0, R0 ;  /* 0x00000000ff00723e */ /* 0x000fca00020006ff */
[----:B------:R-:W-:-:S05]  /*ac90*/  HADD2.F32 R0, -RZ, R0.H0_H0 ;  /* 0x20000000ff007230 */ /* 0x000fca0000004100 */
[----:B------:R-:W-:-:S04]  /*aca0*/  FMUL R0, R0, UR21 ;  /* 0x0000001500007c20 */ /* 0x000fc80008400000 */
[----:B---3--:R-:W-:-:S05]  /*acb0*/  FFMA R0, R2, UR20, R0 ;  /* 0x0000001402007c23 */ /* 0x008fca0008000000 */
[----:B0-----:R-:W-:Y:S02]  /*acc0*/  F2FP.SATFINITE.E4M3.F32.PACK_AB_MERGE_C R3, RZ, R0, RZ ;  /* 0x00000000ff03723e */ /* 0x001fe400048070ff */
[----:B------:R-:W-:-:S03]  /*acd0*/  PRMT R0, RZ, 0x7610, R0 ;  /* 0x00007610ff007816 */ /* 0x000fc60000000000 */
[----:B------:R0:W-:Y:S01]  /*ace0*/  @!P3 STG.E.U8 desc[UR18][R24.64+0xc9], R3 ;  /* 0x0000c9031800b986 */ /* 0x0001e2000c101112 */
[----:B------:R-:W-:Y:S05]  /*acf0*/  @P4 BRA `(.L_x_242) ;  /* 0x0000000000044947 */ /* 0x000fea0003800000 */
[----:B------:R3:W5:Y:S02]  /*ad00*/  LDG.E.U8 R0, desc[UR18][R30.64+0xc8] ;  /* 0x0000c8121e007981 */ /* 0x000764000c1e1100 */
.L_x_242:
[----:B------:R-:W-:Y:S05]  /*ad10*/  BSYNC B1 ;  /* 0x0000000000017941 */ /* 0x000fea0003800000 */
.L_x_241:
[----:B------:R-:W2:Y:S01]  /*ad20*/  LDL.LU R2, [R1+0x8] ;  /* 0x0000080001027983 */ /* 0x000ea20000300800 */
        /* <DEDUP_REMOVED lines=12> */
.L_x_244:
[----:B------:R-:W-:Y:S05]  /*adf0*/  BSYNC B1 ;  /* 0x0000000000017941 */ /* 0x000fea0003800000 */
.L_x_243:
        /* <DEDUP_REMOVED lines=13> */
.L_x_246:
[----:B------:R-:W-:Y:S05]  /*aed0*/  BSYNC B1 ;  /* 0x0000000000017941 */ /* 0x000fea0003800000 */
.L_x_245:
        /* <DEDUP_REMOVED lines=13> */
.L_x_248:
[----:B------:R-:W-:Y:S05]  /*afb0*/  BSYNC B1 ;  /* 0x0000000000017941 */ /* 0x000fea0003800000 */
.L_x_247:
        /* <DEDUP_REMOVED lines=13> */
.L_x_250:
[----:B------:R-:W-:Y:S05]  /*b090*/  BSYNC B1 ;  /* 0x0000000000017941 */ /* 0x000fea0003800000 */
.L_x_249:
        /* <DEDUP_REMOVED lines=13> */
.L_x_252:
[----:B------:R-:W-:Y:S05]  /*b170*/  BSYNC B1 ;  /* 0x0000000000017941 */ /* 0x000fea0003800000 */
.L_x_251:
        /* <DEDUP_REMOVED lines=13> */
.L_x_254:
[----:B------:R-:W-:Y:S05]  /*b250*/  BSYNC B1 ;  /* 0x0000000000017941 */ /* 0x000fea0003800000 */
.L_x_253:
        /* <DEDUP_REMOVED lines=13> */
.L_x_256:
[----:B------:R-:W-:Y:S05]  /*b330*/  BSYNC B1 ;  /* 0x0000000000017941 */ /* 0x000fea0003800000 */
.L_x_255:
        /* <DEDUP_REMOVED lines=13> */
.L_x_258:
[----:B------:R-:W-:Y:S05]  /*b410*/  BSYNC B1 ;  /* 0x0000000000017941 */ /* 0x000fea0003800000 */
.L_x_257:
        /* <DEDUP_REMOVED lines=13> */
.L_x_260:
[----:B------:R-:W-:Y:S05]  /*b4f0*/  BSYNC B1 ;  /* 0x0000000000017941 */ /* 0x000fea0003800000 */
.L_x_259:
        /* <DEDUP_REMOVED lines=13> */
.L_x_262:
[----:B------:R-:W-:Y:S05]  /*b5d0*/  BSYNC B1 ;  /* 0x0000000000017941 */ /* 0x000fea0003800000 */
.L_x_261:
        /* <DEDUP_REMOVED lines=13> */
.L_x_264:
[----:B------:R-:W-:Y:S05]  /*b6b0*/  BSYNC B1 ;  /* 0x0000000000017941 */ /* 0x000fea0003800000 */
.L_x_263:
        /* <DEDUP_REMOVED lines=13> */
.L_x_266:
[----:B------:R-:W-:Y:S05]  /*b790*/  BSYNC B1 ;  /* 0x0000000000017941 */ /* 0x000fea0003800000 */
.L_x_265:
        /* <DEDUP_REMOVED lines=13> */
.L_x_268:
[----:B------:R-:W-:Y:S05]  /*b870*/  BSYNC B1 ;  /* 0x0000000000017941 */ /* 0x000fea0003800000 */
.L_x_267:
        /* <DEDUP_REMOVED lines=13> */
.L_x_270:
[----:B------:R-:W-:Y:S05]  /*b950*/  BSYNC B1 ;  /* 0x0000000000017941 */ /* 0x000fea0003800000 */
.L_x_269:
        /* <DEDUP_REMOVED lines=13> */
.L_x_272:
[----:B------:R-:W-:Y:S05]  /*ba30*/  BSYNC B1 ;  /* 0x0000000000017941 */ /* 0x000fea0003800000 */
.L_x_271:
        /* <DEDUP_REMOVED lines=13> */
.L_x_274:
[----:B------:R-:W-:Y:S05]  /*bb10*/  BSYNC B1 ;  /* 0x0000000000017941 */ /* 0x000fea0003800000 */
.L_x_273:
        /* <DEDUP_REMOVED lines=13> */
.L_x_276:
[----:B------:R-:W-:Y:S05]  /*bbf0*/  BSYNC B1 ;  /* 0x0000000000017941 */ /* 0x000fea0003800000 */
.L_x_275:
        /* <DEDUP_REMOVED lines=13> */
.L_x_278:
[----:B------:R-:W-:Y:S05]  /*bcd0*/  BSYNC B1 ;  /* 0x0000000000017941 */ /* 0x000fea0003800000 */
.L_x_277:
        /* <DEDUP_REMOVED lines=13> */
.L_x_280:
[----:B------:R-:W-:Y:S05]  /*bdb0*/  BSYNC B1 ;  /* 0x0000000000017941 */ /* 0x000fea0003800000 */
.L_x_279:
        /* <DEDUP_REMOVED lines=13> */
.L_x_282:
[----:B------:R-:W-:Y:S05]  /*be90*/  BSYNC B1 ;  /* 0x0000000000017941 */ /* 0x000fea0003800000 */
.L_x_281:
        /* <DEDUP_REMOVED lines=13> */
.L_x_284:
[----:B------:R-:W-:Y:S05]  /*bf70*/  BSYNC B1 ;  /* 0x0000000000017941 */ /* 0x000fea0003800000 */
.L_x_283:
        /* <DEDUP_REMOVED lines=13> */
.L_x_286:
[----:B------:R-:W-:Y:S05]  /*c050*/  BSYNC B1 ;  /* 0x0000000000017941 */ /* 0x000fea0003800000 */
.L_x_285:
        /* <DEDUP_REMOVED lines=13> */
.L_x_288:
[----:B------:R-:W-:Y:S05]  /*c130*/  BSYNC B1 ;  /* 0x0000000000017941 */ /* 0x000fea0003800000 */
.L_x_287:
        /* <DEDUP_REMOVED lines=13> */
.L_x_290:
[----:B------:R-:W-:Y:S05]  /*c210*/  BSYNC B1 ;  /* 0x0000000000017941 */ /* 0x000fea0003800000 */
.L_x_289:
        /* <DEDUP_REMOVED lines=13> */
.L_x_292:
[----:B------:R-:W-:Y:S05]  /*c2f0*/  BSYNC B1 ;  /* 0x0000000000017941 */ /* 0x000fea0003800000 */
.L_x_291:
[----:B------:R-:W-:Y:S05]  /*c300*/  @P1 BRA `(.L_x_293) ;  /* 0x00000020009c1947 */ /* 0x000fea0003800000 */
[----:B------:R-:W2:Y:S01]  /*c310*/  LDL.LU R2, [R1+0x6c] ;  /* 0x00006c0001027983 */ /* 0x000ea20000300800 */
[----:B-----5:R-:W-:-:S04]  /*c320*/  LOP3.LUT R0, R0, 0xff, RZ, 0xc0, !PT ;  /* 0x000000ff00007812 */ /* 0x020fc800078ec0ff */
[----:B------:R-:W-:-:S05]  /*c330*/  F2FP.F16.E4M3.UNPACK_B R0, R0 ;  /* 0x00000000ff00723e */ /* 0x000fca00020006ff */
[----:B------:R-:W-:-:S05]  /*c340*/  HADD2.F32 R0, -RZ, R0.H0_H0 ;  /* 0x20000000ff007230 */ /* 0x000fca0000004100 */
[----:B------:R-:W-:-:S04]  /*c350*/  FMUL R0, R0, UR21 ;  /* 0x0000001500007c20 */ /* 0x000fc80008400000 */
[----:B--2---:R-:W-:-:S05]  /*c360*/  FFMA R0, R2, UR20, R0 ;  /* 0x0000001402007c23 */ /* 0x004fca0008000000 */
[----:B0-----:R-:W-:-:S05]  /*c370*/  F2FP.SATFINITE.E4M3.F32.PACK_AB_MERGE_C R3, RZ, R0, RZ ;  /* 0x00000000ff03723e */ /* 0x001fca00048070ff */
[----:B------:R0:W-:Y:S01]  /*c380*/  STG.E.U8 desc[UR18][R26.64+0xf9], R3 ;  /* 0x0000f9031a007986 */ /* 0x0001e2000c101112 */
[----:B------:R-:W-:Y:S05]  /*c390*/  BRA `(.L_x_293) ;  /* 0x0000002000787947 */ /* 0x000fea0003800000 */
.L_x_36:
[----:B------:R-:W-:Y:S01]  /*c3a0*/  ISETP.GE.AND P1, PT, R38, 0x1, PT ;  /* 0x000000012600780c */ /* 0x000fe20003f26270 */
[----:B------:R-:W-:Y:S01]  /*c3b0*/  FMUL R228, R228, UR20 ;  /* 0x00000014e4e47c20 */ /* 0x000fe20008400000 */
[----:B------:R-:W-:Y:S01]  /*c3c0*/  FMUL R227, R227, UR20 ;  /* 0x00000014e3e37c20 */ /* 0x000fe20008400000 */
[----:B------:R-:W-:Y:S01]  /*c3d0*/  ISETP.GE.AND P0, PT, R38, 0x9, PT ;  /* 0x000000092600780c */ /* 0x000fe20003f06270 */
[----:B------:R-:W-:Y:S01]  /*c3e0*/  FMUL R226, R226, UR20 ;  /* 0x00000014e2e27c20 */ /* 0x000fe20008400000 */
[C---:B------:R-:W-:Y:S02]  /*c3f0*/  ISETP.LT.OR P4, PT, R35.reuse, 0x1, !P1 ;  /* 0x000000012300780c */ /* 0x040fe40004f81670 */
[----:B------:R-:W-:Y:S02]  /*c400*/  ISETP.LT.OR P5, PT, R35, 0x2, !P1 ;  /* 0x000000022300780c */ /* 0x000fe40004fa1670 */
[----:B------:R-:W-:Y:S02]  /*c410*/  F2FP.SATFINITE.E4M3.F32.PACK_AB_MERGE_C R29, RZ, R228, RZ ;  /* 0x000000e4ff1d723e */ /* 0x000fe400048070ff */
[----:B------:R-:W-:-:S02]  /*c420*/  F2FP.SATFINITE.E4M3.F32.PACK_AB_MERGE_C R227, RZ, R227, RZ ;  /* 0x000000e3ffe3723e */ /* 0x000fc400048070ff */
[----:B------:R-:W-:Y:S01]  /*c430*/  ISETP.LT.OR P3, PT, R35, 0x1, !P0 ;  /* 0x000000012300780c */ /* 0x000fe20004761670 */
[----:B------:R-:W-:-:S04]  /*c440*/  FMUL R225, R225, UR20 ;  /* 0x00000014e1e17c20 */ /* 0x000fc80008400000 */
[----:B------:R0:W-:Y:S01]  /*c450*/  @!P4 STG.E.U8 desc[UR18][R24.64], R29 ;  /* 0x0000001d1800c986 */ /* 0x0001e2000c101112 */
[----:B------:R-:W-:-:S03]  /*c460*/  ISETP.LT.OR P4, PT, R35, 0x2, !P0 ;  /* 0x000000022300780c */ /* 0x000fc60004781670 */
[----:B------:R2:W-:Y:S01]  /*c470*/  @!P5 STG.E.U8 desc[UR18][R24.64+0x1], R227 ;  /* 0x000001e31800d986 */ /* 0x0005e2000c101112 */
[C---:B------:R-:W-:Y:S01]  /*c480*/  ISETP.LT.OR P5, PT, R35.reuse, 0x9, !P1 ;  /* 0x000000092300780c */ /* 0x040fe20004fa1670 */
[----:B------:R-:W-:Y:S01]  /*c490*/  FMUL R224, R224, UR20 ;  /* 0x00000014e0e07c20 */ /* 0x000fe20008400000 */
[----:B------:R-:W-:Y:S01]  /*c4a0*/  ISETP.LT.OR P6, PT, R35, 0xa, !P1 ;  /* 0x0000000a2300780c */ /* 0x000fe20004fc1670 */
[----:B------:R-:W-:Y:S01]  /*c4b0*/  FMUL R223, R223, UR20 ;  /* 0x00000014dfdf7c20 */ /* 0x000fe20008400000 */
[----:B------:R-:W-:Y:S02]  /*c4c0*/  F2FP.SATFINITE.E4M3.F32.PACK_AB_MERGE_C R31, RZ, R226, RZ ;  /* 0x000000e2ff1f723e */ /* 0x000fe400048070ff */
[----:B------:R-:W-:Y:S02]  /*c4d0*/  F2FP.SATFINITE.E4M3.F32.PACK_AB_MERGE_C R225, RZ, R225, RZ ;  /* 0x000000e1ffe1723e */ /* 0x000fe400048070ff */
[----:B0-----:R-:W-:Y:S01]  /*c4e0*/  F2FP.SATFINITE.E4M3.F32.PACK_AB_MERGE_C R29, RZ, R224, RZ ;  /* 0x000000e0ff1d723e */ /* 0x001fe200048070ff */
[----:B------:R-:W-:Y:S01]  /*c4f0*/  @!P3 STG.E.U8 desc[UR18][R26.64], R31 ;  /* 0x0000001f1a00b986 */ /* 0x000fe2000c101112 */
[----:B------:R-:W-:-:S02]  /*c500*/  F2FP.SATFINITE.E4M3.F32.PACK_AB_MERGE_C R223, RZ, R223, RZ ;  /* 0x000000dfffdf723e */ /* 0x000fc400048070ff */
[C---:B------:R-:W-:Y:S01]  /*c510*/  ISETP.LT.OR P3, PT, R35.reuse, 0x9, !P0 ;  /* 0x000000092300780c */ /* 0x040fe20004761670 */
[----:B------:R-:W-:Y:S01]  /*c520*/  @!P4 STG.E.U8 desc[UR18][R26.64+0x1], R225 ;  /* 0x000001e11a00c986 */ /* 0x000fe2000c101112 */
[----:B------:R-:W-:-:S03]  /*c530*/  ISETP.LT.OR P4, PT, R35, 0xa, !P0 ;  /* 0x0000000a2300780c */ /* 0x000fc60004781670 */
[----:B------:R0:W-:Y:S01]  /*c540*/  @!P5 STG.E.U8 desc[UR18][R24.64+0x8], R29 ;  /* 0x0000081d1800d986 */ /* 0x0001e2000c101112 */
[----:B------:R-:W-:Y:S01]  /*c550*/  ISETP.LT.OR P5, PT, R35, 0x11, !P1 ;  /* 0x000000112300780c */ /* 0x000fe20004fa1670 */
[----:B------:R-:W-:Y:S01]  /*c560*/  FMUL R222, R222, UR20 ;  /* 0x00000014dede7c20 */ /* 0x000fe20008400000 */
[----:B------:R-:W-:Y:S01]  /*c570*/  FMUL R221, R221, UR20 ;  /* 0x00000014dddd7c20 */ /* 0x000fe20008400000 */
[----:B------:R-:W-:Y:S01]  /*c580*/  FMUL R220, R220, UR20 ;  /* 0x00000014dcdc7c20 */ /* 0x000fe20008400000 */
[----:B------:R-:W-:Y:S01]  /*c590*/  @!P6 STG.E.U8 desc[UR18][R24.64+0x9], R223 ;  /* 0x000009df1800e986 */ /* 0x000fe2000c101112 */
[----:B------:R-:W-:Y:S01]  /*c5a0*/  ISETP.LT.OR P6, PT, R35, 0x12, !P1 ;  /* 0x000000122300780c */ /* 0x000fe20004fc1670 */
[----:B------:R-:W-:Y:S01]  /*c5b0*/  FMUL R219, R219, UR20 ;  /* 0x00000014dbdb7c20 */ /* 0x000fe20008400000 */
[----:B------:R-:W-:Y:S01]  /*c5c0*/  F2FP.SATFINITE.E4M3.F32.PACK_AB_MERGE_C R33, RZ, R222, RZ ;  /* 0x000000deff21723e */ /* 0x000fe200048070ff */
[----:B--2---:R-:W2:Y:S01]  /*c5d0*/  LDL.LU R227, [R1+0x8] ;  /* 0x0000080001e37983 */ /* 0x004ea20000300800 */
[----:B------:R-:W-:-:S02]  /*c5e0*/  F2FP.SATFINITE.E4M3.F32.PACK_AB_MERGE_C R221, RZ, R221, RZ ;  /* 0x000000ddffdd723e */ /* 0x000fc400048070ff */
[----:B0-----:R-:W-:Y:S01]  /*c5f0*/  F2FP.SATFINITE.E4M3.F32.PACK_AB_MERGE_C R29, RZ, R220, RZ ;  /* 0x000000dcff1d723e */ /* 0x001fe200048070ff */
[----:B------:R-:W3:Y:S04]  /*c600*/  LDL.LU R226, [R1+0x4] ;  /* 0x0000040001e27983 */ /* 0x000ee80000300800 */
[----:B------:R-:W4:Y:S01]  /*c610*/  LDL.LU R224, [R1] ;  /* 0x0000000001e07983 */ /* 0x000f220000300800 */
[----:B------:R-:W-:-:S03]  /*c620*/  F2FP.SATFINITE.E4M3.F32.PACK_AB_MERGE_C R219, RZ, R219, RZ ;  /* 0x000000dbffdb723e */ /* 0x000fc600048070ff */
[----:B------:R-:W-:Y:S01]  /*c630*/  @!P3 STG.E.U8 desc[UR18][R26.64+0x8], R33 ;  /* 0x000008211a00b986 */ /* 0x000fe2000c101112 */
[----:B------:R-:W-:-:S03]  /*c640*/  ISETP.LT.OR P3, PT, R35, 0x11, !P0 ;  /* 0x000000112300780c */ /* 0x000fc60004761670 */
        /* <DEDUP_REMOVED lines=11> */
[----:B------:R-:W-:Y:S01]  /*c700*/  FMUL R214, R214, UR20 ;  /* 0x00000014d6d67c20 */ /* 0x000fe20008400000 */
[----:B------:R-:W-:Y:S01]  /*c710*/  F2FP.SATFINITE.E4M3.F32.PACK_AB_MERGE_C R217, RZ, R217, RZ ;  /* 0x000000d9ffd9723e */ /* 0x000fe200048070ff */
[----:B------:R-:W-:Y:S01]  /*c720*/  FMUL R213, R213, UR20 ;  /* 0x00000014d5d57c20 */ /* 0x000fe20008400000 */
[----:B0-----:R-:W-:Y:S01]  /*c730*/  F2FP.SATFINITE.E4M3.F32.PACK_AB_MERGE_C R29, RZ, R216, RZ ;  /* 0x000000d8ff1d723e */ /* 0x001fe200048070ff */
[----:B------:R-:W-:Y:S01]  /*c740*/  @!P3 STG.E.U8 desc[UR18][R26.64+0x10], R31 ;  /* 0x0000101f1a00b986 */ /* 0x000fe2000c101112 */
[----:B------:R-:W-:-:S02]  /*c750*/  F2FP.SATFINITE.E4M3.F32.PACK_AB_MERGE_C R215, RZ, R215, RZ ;  /* 0x000000d7ffd7723e */ /* 0x000fc400048070ff */
[C---:B------:R-:W-:Y:S01]  /*c760*/  ISETP.LT.OR P3, PT, R35.reuse, 0x19, !P0 ;  /* 0x000000192300780c */ /* 0x040fe20004761670 */
[----:B------:R-:W-:Y:S01]  /*c770*/  @!P4 STG.E.U8 desc[UR18][R26.64+0x11], R217 ;  /* 0x000011d91a00c986 */ /* 0x000fe2000c101112 */
[----:B------:R-:W-:-:S03]  /*c780*/  ISETP.LT.OR P4, PT, R35, 0x1a, !P0 ;  /* 0x0000001a2300780c */ /* 0x000fc60004781670 */
[----:B------:R0:W-:Y:S01]  /*c790*/  @!P5 STG.E.U8 desc[UR18][R24.64+0x18], R29 ;  /* 0x0000181d1800d986 */ /* 0x0001e2000c101112 */
[C---:B------:R-:W-:Y:S01]  /*c7a0*/  ISETP.LT.OR P5, PT, R35.reuse, 0x21, !P1 ;  /* 0x000000212300780c */ /* 0x040fe20004fa1670 */
[----:B------:R-:W-:Y:S02]  /*c7b0*/  FMUL R212, R212, UR20 ;  /* 0x00000014d4d47c20 */ /* 0x000fe40008400000 */
[----:B------:R-:W-:Y:S01]  /*c7c0*/  @!P6 STG.E.U8 desc[UR18][R24.64+0x19], R215 ;  /* 0x000019d71800e986 */ /* 0x000fe2000c101112 */
[----:B------:R-:W-:Y:S01]  /*c7d0*/  ISETP.LT.OR P6, PT, R35, 0x22, !P1 ;  /* 0x000000222300780c */ /* 0x000fe20004fc1670 */
[----:B------:R-:W-:Y:S01]  /*c7e0*/  FMUL R211, R211, UR20 ;  /* 0x00000014d3d37c20 */ /* 0x000fe20008400000 */
[----:B------:R-:W-:Y:S01]  /*c7f0*/  F2FP.SATFINITE.E4M3.F32.PACK_AB_MERGE_C R33, RZ, R214, RZ ;  /* 0x000000d6ff21723e */ /* 0x000fe200048070ff */
[----:B------:R-:W-:Y:S01]  /*c800*/  FMUL R210, R210, UR20 ;  /* 0x00000014d2d27c20 */ /* 0x000fe20008400000 */
[----:B------:R-:W-:Y:S01]  /*c810*/  F2FP.SATFINITE.E4M3.F32.PACK_AB_MERGE_C R213, RZ, R213, RZ ;  /* 0x000000d5ffd5723e */ /* 0x000fe200048070ff */
[----:B------:R-:W-:Y:S01]  /*c820*/  FMUL R209, R209, UR20 ;  /* 0x00000014d1d17c20 */ /* 0x000fe20008400000 */
        /* <DEDUP_REMOVED lines=8> */
[----:B------:R-:W-:-:S03]  /*c8b0*/  ISETP.LT.OR P5, PT, R35, 0x29, !P1 ;  /* 0x000000292300780c */ /* 0x000fc60004fa1670 */
        /* <DEDUP_REMOVED lines=240> */
[----:B------:R1:W-:Y:S01]  /*d7c0*/  @!P6 STG.E.U8 desc[UR18][R24.64+0x99], R23 ;  /* 0x000099171800e986 */ /* 0x0003e2000c101112 */
        /* <DEDUP_REMOVED lines=11> */
[----:B------:R0:W-:Y:S01]  /*d880*/  @!P4 STG.E.U8 desc[UR18][R26.64+0x99], R21 ;  /* 0x000099151a00c986 */ /* 0x0001e2000c101112 */
[----:B------:R-:W-:-:S03]  /*d890*/  ISETP.LT.OR P4, PT, R35, 0xa2, !P0 ;  /* 0x000000a22300780c */ /* 0x000fc60004781670 */
[----:B------:R-:W-:Y:S01]  /*d8a0*/  @!P5 STG.E.U8 desc[UR18][R24.64+0xa0], R29 ;  /* 0x0000a01d1800d986 */ /* 0x000fe2000c101112 */
[----:B------:R-:W-:-:S03]  /*d8b0*/  ISETP.LT.OR P5, PT, R35, 0xa9, !P1 ;  /* 0x000000a92300780c */ /* 0x000fc60004fa1670 */
[----:B------:R2:W-:Y:S01]  /*d8c0*/  @!P6 STG.E.U8 desc[UR18][R24.64+0xa1], R19 ;  /* 0x0000a1131800e986 */ /* 0x0005e2000c101112 */
[----:B------:R-:W-:Y:S01]  /*d8d0*/  ISETP.LT.OR P6, PT, R35, 0xaa, !P1 ;  /* 0x000000aa2300780c */ /* 0x000fe20004fc1670 */
[----:B------:R-:W-:Y:S01]  /*d8e0*/  FMUL R15, R15, UR20 ;  /* 0x000000140f0f7c20 */ /* 0x000fe20008400000 */
[----:B-1----:R-:W-:Y:S01]  /*d8f0*/  F2FP.SATFINITE.E4M3.F32.PACK_AB_MERGE_C R23, RZ, R18, RZ ;  /* 0x00000012ff17723e */ /* 0x002fe200048070ff */
[----:B------:R-:W-:Y:S01]  /*d900*/  FMUL R14, R14, UR20 ;  /* 0x000000140e0e7c20 */ /* 0x000fe20008400000 */
[----:B------:R-:W-:Y:S01]  /*d910*/  F2FP.SATFINITE.E4M3.F32.PACK_AB_MERGE_C R17, RZ, R17, RZ ;  /* 0x00000011ff11723e */ /* 0x000fe200048070ff */
[----:B------:R-:W-:Y:S01]  /*d920*/  FMUL R13, R13, UR20 ;  /* 0x000000140d0d7c20 */ /* 0x000fe20008400000 */
[----:B0-----:R-:W-:Y:S01]  /*d930*/  F2FP.SATFINITE.E4M3.F32.PACK_AB_MERGE_C R21, RZ, R16, RZ ;  /* 0x00000010ff15723e */ /* 0x001fe200048070ff */
[----:B------:R-:W-:Y:S01]  /*d940*/  @!P3 STG.E.U8 desc[UR18][R26.64+0xa0], R23 ;  /* 0x0000a0171a00b986 */ /* 0x000fe2000c101112 */
[----:B------:R-:W-:Y:S02]  /*d950*/  F2FP.SATFINITE.E4M3.F32.PACK_AB_MERGE_C R15, RZ, R15, RZ ;  /* 0x0000000fff0f723e */ /* 0x000fe400048070ff */
[C---:B------:R-:W-:Y:S01]  /*d960*/  ISETP.LT.OR P3, PT, R35.reuse, 0xa9, !P0 ;  /* 0x000000a92300780c */ /* 0x040fe20004761670 */
[----:B------:R-:W-:Y:S01]  /*d970*/  @!P4 STG.E.U8 desc[UR18][R26.64+0xa1], R17 ;  /* 0x0000a1111a00c986 */ /* 0x000fe2000c101112 */
[----:B------:R-:W-:-:S03]  /*d980*/  ISETP.LT.OR P4, PT, R35, 0xaa, !P0 ;  /* 0x000000aa2300780c */ /* 0x000fc60004781670 */
[----:B------:R-:W-:Y:S01]  /*d990*/  @!P5 STG.E.U8 desc[UR18][R24.64+0xa8], R21 ;  /* 0x0000a8151800d986 */ /* 0x000fe2000c101112 */
[C---:B------:R-:W-:Y:S01]  /*d9a0*/  ISETP.LT.OR P5, PT, R35.reuse, 0xb1, !P1 ;  /* 0x000000b12300780c */ /* 0x040fe20004fa1670 */
[----:B------:R-:W-:Y:S02]  /*d9b0*/  FMUL R12, R12, UR20 ;  /* 0x000000140c0c7c20 */ /* 0x000fe40008400000 */
[----:B------:R0:W-:Y:S01]  /*d9c0*/  @!P6 STG.E.U8 desc[UR18][R24.64+0xa9], R15 ;  /* 0x0000a90f1800e986 */ /* 0x0001e2000c101112 */
[----:B------:R-:W-:Y:S01]  /*d9d0*/  ISETP.LT.OR P6, PT, R35, 0xb2, !P1 ;  /* 0x000000b22300780c */ /* 0x000fe20004fc1670 */
[----:B------:R-:W-:Y:S01]  /*d9e0*/  FMUL R11, R11, UR20 ;  /* 0x000000140b0b7c20 */ /* 0x000fe20008400000 */
[----:B--2---:R-:W-:Y:S01]  /*d9f0*/  F2FP.SATFINITE.E4M3.F32.PACK_AB_MERGE_C R19, RZ, R14, RZ ;  /* 0x0000000eff13723e */ /* 0x004fe200048070ff */
[----:B------:R-:W2:Y:S01]  /*da00*/  LDL.LU R223, [R1+0x18] ;  /* 0x0000180001df7983 */ /* 0x000ea20000300800 */
[----:B------:R-:W-:Y:S02]  /*da10*/  F2FP.SATFINITE.E4M3.F32.PACK_AB_MERGE_C R13, RZ, R13, RZ ;  /* 0x0000000dff0d723e */ /* 0x000fe400048070ff */
[----:B------:R-:W-:Y:S01]  /*da20*/  F2FP.SATFINITE.E4M3.F32.PACK_AB_MERGE_C R11, RZ, R11, RZ ;  /* 0x0000000bff0b723e */ /* 0x000fe200048070ff */
[----:B------:R-:W-:Y:S01]  /*da30*/  @!P3 STG.E.U8 desc[UR18][R26.64+0xa8], R19 ;  /* 0x0000a8131a00b986 */ /* 0x000fe2000c101112 */
[----:B0-----:R-:W-:-:S03]  /*da40*/  F2FP.SATFINITE.E4M3.F32.PACK_AB_MERGE_C R15, RZ, R12, RZ ;  /* 0x0000000cff0f723e */ /* 0x001fc600048070ff */
[----:B------:R0:W-:Y:S01]  /*da50*/  @!P4 STG.E.U8 desc[UR18][R26.64+0xa9], R13 ;  /* 0x0000a90d1a00c986 */ /* 0x0001e2000c101112 */
[C---:B------:R-:W-:Y:S02]  /*da60*/  ISETP.LT.OR P3, PT, R35.reuse, 0xb1, !P0 ;  /* 0x000000b12300780c */ /* 0x040fe40004761670 */
[C---:B------:R-:W-:Y:S01]  /*da70*/  ISETP.LT.OR P4, PT, R35.reuse, 0xb2, !P0 ;  /* 0x000000b22300780c */ /* 0x040fe20004781670 */
[----:B------:R-:W-:Y:S01]  /*da80*/  @!P5 STG.E.U8 desc[UR18][R24.64+0xb0], R15 ;  /* 0x0000b00f1800d986 */ /* 0x000fe2000c101112 */
[----:B------:R-:W-:Y:S01]  /*da90*/  ISETP.LT.OR P5, PT, R35, 0xb9, !P1 ;  /* 0x000000b92300780c */ /* 0x000fe20004fa1670 */
[----:B------:R-:W-:Y:S01]  /*daa0*/  FMUL R10, R10, UR20 ;  /* 0x000000140a0a7c20 */ /* 0x000fe20008400000 */
[----:B------:R-:W-:Y:S01]  /*dab0*/  FMUL R9, R9, UR20 ;  /* 0x0000001409097c20 */ /* 0x000fe20008400000 */
[----:B------:R-:W2:Y:S01]  /*dac0*/  LDL.LU R222, [R1+0x14] ;  /* 0x0000140001de7983 */ /* 0x000ea20000300800 */
[----:B------:R-:W-:-:S03]  /*dad0*/  FMUL R8, R8, UR20 ;  /* 0x0000001408087c20 */ /* 0x000fc60008400000 */
[----:B------:R-:W2:Y:S01]  /*dae0*/  LDL.LU R220, [R1+0x10] ;  /* 0x0000100001dc7983 */ /* 0x000ea20000300800 */
[----:B------:R-:W-:-:S03]  /*daf0*/  F2FP.SATFINITE.E4M3.F32.PACK_AB_MERGE_C R17, RZ, R10, RZ ;  /* 0x0000000aff11723e */ /* 0x000fc600048070ff */
[----:B------:R-:W2:Y:S01]  /*db00*/  LDL.LU R221, [R1+0xc] ;  /* 0x00000c0001dd7983 */ /* 0x000ea20000300800 */
[----:B------:R-:W-:Y:S01]  /*db10*/  F2FP.SATFINITE.E4M3.F32.PACK_AB_MERGE_C R9, RZ, R9, RZ ;  /* 0x00000009ff09723e */ /* 0x000fe200048070ff */
[----:B------:R-:W-:Y:S01]  /*db20*/  FMUL R7, R7, UR20 ;  /* 0x0000001407077c20 */ /* 0x000fe20008400000 */
[----:B0-----:R-:W-:Y:S01]  /*db30*/  F2FP.SATFINITE.E4M3.F32.PACK_AB_MERGE_C R13, RZ, R8, RZ ;  /* 0x00000008ff0d723e */ /* 0x001fe200048070ff */
[----:B------:R0:W-:Y:S01]  /*db40*/  @!P6 STG.E.U8 desc[UR18][R24.64+0xb1], R11 ;  /* 0x0000b10b1800e986 */ /* 0x0001e2000c101112 */
[----:B------:R-:W-:Y:S01]  /*db50*/  ISETP.LT.OR P6, PT, R35, 0xba, !P1 ;  /* 0x000000ba2300780c */ /* 0x000fe20004fc1670 */
[----:B-----5:R-:W-:Y:S01]  /*db60*/  FMUL R2, R2, UR20 ;  /* 0x0000001402027c20 */ /* 0x020fe20008400000 */
[----:B------:R-:W-:Y:S01]  /*db70*/  F2FP.SATFINITE.E4M3.F32.PACK_AB_MERGE_C R7, RZ, R7, RZ ;  /* 0x00000007ff07723e */ /* 0x000fe200048070ff */
[----:B------:R-:W-:Y:S01]  /*db80*/  @!P3 STG.E.U8 desc[UR18][R26.64+0xb0], R17 ;  /* 0x0000b0111a00b986 */ /* 0x000fe2000c101112 */
[----:B------:R-:W-:Y:S01]  /*db90*/  FMUL R3, R3, UR20 ;  /* 0x0000001403037c20 */ /* 0x000fe20008400000 */
[----:B------:R-:W-:Y:S01]  /*dba0*/  FMUL R4, R4, UR20 ;  /* 0x0000001404047c20 */ /* 0x000fe20008400000 */
[C---:B------:R-:W-:Y:S01]  /*dbb0*/  ISETP.LT.OR P3, PT, R35.reuse, 0xb9, !P0 ;  /* 0x000000b92300780c */ /* 0x040fe20004761670 */
[----:B------:R1:W-:Y:S01]  /*dbc0*/  @!P4 STG.E.U8 desc[UR18][R26.64+0xb1], R9 ;  /* 0x0000b1091a00c986 */ /* 0x0003e2000c101112 */
[----:B------:R-:W-:Y:S01]  /*dbd0*/  ISETP.LT.OR P4, PT, R35, 0xba, !P0 ;  /* 0x000000ba2300780c */ /* 0x000fe20004781670 */
[----:B------:R-:W-:Y:S01]  /*dbe0*/  FMUL R6, R6, UR20 ;  /* 0x0000001406067c20 */ /* 0x000fe20008400000 */
[----:B------:R-:W-:Y:S01]  /*dbf0*/  FMUL R5, R5, UR20 ;  /* 0x0000001405057c20 */ /* 0x000fe20008400000 */
[----:B------:R3:W-:Y:S01]  /*dc00*/  @!P5 STG.E.U8 desc[UR18][R24.64+0xb8], R13 ;  /* 0x0000b80d1800d986 */ /* 0x0007e2000c101112 */
[----:B------:R-:W-:Y:S01]  /*dc10*/  ISETP.LT.OR P5, PT, R35, 0xc1, !P1 ;  /* 0x000000c12300780c */ /* 0x000fe20004fa1670 */
[----:B------:R-:W-:Y:S01]  /*dc20*/  FMUL R0, R0, UR20 ;  /* 0x0000001400007c20 */ /* 0x000fe20008400000 */
[----:B0-----:R-:W-:Y:S01]  /*dc30*/  F2FP.SATFINITE.E4M3.F32.PACK_AB_MERGE_C R11, RZ, R6, RZ ;  /* 0x00000006ff0b723e */ /* 0x001fe200048070ff */
[----:B------:R-:W2:Y:S01]  /*dc40*/  LDL.LU R225, [R1+0x1c] ;  /* 0x00001c0001e17983 */ /* 0x000ea20000300800 */
[----:B------:R-:W-:-:S03]  /*dc50*/  F2FP.SATFINITE.E4M3.F32.PACK_AB_MERGE_C R5, RZ, R5, RZ ;  /* 0x00000005ff05723e */ /* 0x000fc600048070ff */
[----:B------:R0:W-:Y:S01]  /*dc60*/  @!P6 STG.E.U8 desc[UR18][R24.64+0xb9], R7 ;  /* 0x0000b9071800e986 */ /* 0x0001e2000c101112 */
[----:B-1----:R-:W-:Y:S01]  /*dc70*/  F2FP.SATFINITE.E4M3.F32.PACK_AB_MERGE_C R9, RZ, R4, RZ ;  /* 0x00000004ff09723e */ /* 0x002fe200048070ff */
[----:B------:R-:W-:Y:S01]  /*dc80*/  FMUL R4, R227, UR20 ;  /* 0x00000014e3047c20 */ /* 0x000fe20008400000 */
[C---:B------:R-:W-:Y:S01]  /*dc90*/  ISETP.LT.OR P6, PT, R35.reuse, 0xc2, !P1 ;  /* 0x000000c22300780c */ /* 0x040fe20004fc1670 */
[----:B------:R-:W-:Y:S01]  /*dca0*/  @!P3 STG.E.U8 desc[UR18][R26.64+0xb8], R11 ;  /* 0x0000b80b1a00b986 */ /* 0x000fe2000c101112 */
[----:B---3--:R-:W-:Y:S01]  /*dcb0*/  F2FP.SATFINITE.E4M3.F32.PACK_AB_MERGE_C R13, RZ, R2, RZ ;  /* 0x00000002ff0d723e */ /* 0x008fe200048070ff */
[----:B----4-:R-:W-:Y:S01]  /*dcc0*/  FMUL R2, R224, UR20 ;  /* 0x00000014e0027c20 */ /* 0x010fe20008400000 */
[----:B------:R-:W-:Y:S01]  /*dcd0*/  ISETP.LT.OR P3, PT, R35, 0xc1, !P0 ;  /* 0x000000c12300780c */ /* 0x000fe20004761670 */
[----:B------:R-:W3:Y:S01]  /*dce0*/  LDL.LU R224, [R1+0x20] ;  /* 0x0000200001e07983 */ /* 0x000ee20000300800 */
[----:B0-----:R-:W-:Y:S01]  /*dcf0*/  F2FP.SATFINITE.E4M3.F32.PACK_AB_MERGE_C R7, RZ, R3, RZ ;  /* 0x00000003ff07723e */ /* 0x001fe200048070ff */
[----:B------:R-:W-:-:S02]  /*dd00*/  FMUL R3, R226, UR20 ;  /* 0x00000014e2037c20 */ /* 0x000fc40008400000 */
[----:B------:R0:W-:Y:S01]  /*dd10*/  @!P4 STG.E.U8 desc[UR18][R26.64+0xb9], R5 ;  /* 0x0000b9051a00c986 */ /* 0x0001e2000c101112 */
[----:B------:R-:W-:-:S03]  /*dd20*/  ISETP.LT.OR P4, PT, R35, 0xc2, !P0 ;  /* 0x000000c22300780c */ /* 0x000fc60004781670 */
[----:B------:R-:W4:Y:S04]  /*dd30*/  LDL.LU R226, [R1+0x24] ;  /* 0x0000240001e27983 */ /* 0x000f280000300800 */
[----:B------:R-:W4:Y:S04]  /*dd40*/  LDL.LU R227, [R1+0x28] ;  /* 0x0000280001e37983 */ /* 0x000f280000300800 */
[----:B------:R-:W-:Y:S01]  /*dd50*/  @!P5 STG.E.U8 desc[UR18][R24.64+0xc0], R9 ;  /* 0x0000c0091800d986 */ /* 0x000fe2000c101112 */
[C---:B------:R-:W-:Y:S02]  /*dd60*/  ISETP.LT.OR P5, PT, R35.reuse, 0xc9, !P1 ;  /* 0x000000c92300780c */ /* 0x040fe40004fa1670 */
[----:B0-----:R-:W-:Y:S01]  /*dd70*/  F2FP.SATFINITE.E4M3.F32.PACK_AB_MERGE_C R5, RZ, R0, RZ ;  /* 0x00000000ff05723e */ /* 0x001fe200048070ff */
[----:B------:R0:W-:Y:S01]  /*dd80*/  @!P6 STG.E.U8 desc[UR18][R24.64+0xc1], R7 ;  /* 0x0000c1071800e986 */ /* 0x0001e2000c101112 */
[----:B------:R-:W-:-:S03]  /*dd90*/  ISETP.LT.OR P6, PT, R35, 0xca, !P1 ;  /* 0x000000ca2300780c */ /* 0x000fc60004fc1670 */
[----:B------:R-:W-:Y:S01]  /*dda0*/  @!P3 STG.E.U8 desc[UR18][R26.64+0xc0], R13 ;  /* 0x0000c00d1a00b986 */ /* 0x000fe2000c101112 */
[----:B------:R-:W-:-:S03]  /*ddb0*/  ISETP.LT.OR P3, PT, R35, 0xc9, !P0 ;  /* 0x000000c92300780c */ /* 0x000fc60004761670 */
[----:B------:R1:W-:Y:S01]  /*ddc0*/  @!P4 STG.E.U8 desc[UR18][R26.64+0xc1], R5 ;  /* 0x0000c1051a00c986 */ /* 0x0003e2000c101112 */
[----:B0-----:R-:W-:Y:S02]  /*ddd0*/  F2FP.SATFINITE.E4M3.F32.PACK_AB_MERGE_C R7, RZ, R2, RZ ;  /* 0x00000002ff07723e */ /* 0x001fe400048070ff */
[----:B------:R-:W-:-:S03]  /*dde0*/  ISETP.LT.OR P4, PT, R35, 0xca, !P0 ;  /* 0x000000ca2300780c */ /* 0x000fc60004781670 */
[----:B------:R0:W-:Y:S01]  /*ddf0*/  @!P5 STG.E.U8 desc[UR18][R24.64+0xc8], R7 ;  /* 0x0000c8071800d986 */ /* 0x0001e2000c101112 */
[----:B------:R-:W-:Y:S02]  /*de00*/  ISETP.LT.OR P5, PT, R35, 0xd1, !P1 ;  /* 0x000000d12300780c */ /* 0x000fe40004fa1670 */
[----:B------:R-:W-:Y:S02]  /*de10*/  F2FP.SATFINITE.E4M3.F32.PACK_AB_MERGE_C R9, RZ, R3, RZ ;  /* 0x00000003ff09723e */ /* 0x000fe400048070ff */
[----:B------:R-:W-:-:S03]  /*de20*/  F2FP.SATFINITE.E4M3.F32.PACK_AB_MERGE_C R11, RZ, R4, RZ ;  /* 0x00000004ff0b723e */ /* 0x000fc600048070ff */
[----:B------:R0:W-:Y:S04]  /*de30*/  @!P6 STG.E.U8 desc[UR18][R24.64+0xc9], R9 ;  /* 0x0000c9091800e986 */ /* 0x0001e8000c101112 */
[----:B------:R-:W-:Y:S01]  /*de40*/  @!P3 STG.E.U8 desc[UR18][R26.64+0xc8], R11 ;  /* 0x0000c80b1a00b986 */ /* 0x000fe2000c101112 */
[----:B--2---:R-:W-:Y:S01]  /*de50*/  FMUL R2, R220, UR20 ;  /* 0x00000014dc027c20 */ /* 0x004fe20008400000 */
[----:B------:R-:W-:Y:S02]  /*de60*/  FMUL R0, R221, UR20 ;  /* 0x00000014dd007c20 */ /* 0x000fe40008400000 */
[----:B------:R-:W2:Y:S03]  /*de70*/  LDL.LU R221, [R1+0x2c] ;  /* 0x00002c0001dd7983 */ /* 0x000ea60000300800 */
[----:B-1----:R-:W-:Y:S01]  /*de80*/  F2FP.SATFINITE.E4M3.F32.PACK_AB_MERGE_C R5, RZ, R0, RZ ;  /* 0x00000000ff05723e */ /* 0x002fe200048070ff */
[----:B------:R-:W2:Y:S01]  /*de90*/  LDL.LU R220, [R1+0x30] ;  /* 0x0000300001dc7983 */ /* 0x000ea20000300800 */
[----:B------:R-:W-:Y:S01]  /*dea0*/  FMUL R0, R223, UR20 ;  /* 0x00000014df007c20 */ /* 0x000fe20008400000 */
[----:B------:R-:W-:Y:S01]  /*deb0*/  FMUL R3, R222, UR20 ;  /* 0x00000014de037c20 */ /* 0x000fe20008400000 */
[----:B0-----:R-:W-:Y:S01]  /*dec0*/  F2FP.SATFINITE.E4M3.F32.PACK_AB_MERGE_C R7, RZ, R2, RZ ;  /* 0x00000002ff07723e */ /* 0x001fe200048070ff */
[----:B------:R-:W2:Y:S02]  /*ded0*/  LDL.LU R222, [R1+0x34] ;  /* 0x0000340001de7983 */ /* 0x000ea40000300800 */
[----:B------:R-:W-:-:S02]  /*dee0*/  F2FP.SATFINITE.E4M3.F32.PACK_AB_MERGE_C R13, RZ, R0, RZ ;  /* 0x00000000ff0d723e */ /* 0x000fc400048070ff */
[----:B------:R-:W2:Y:S01]  /*def0*/  LDL.LU R223, [R1+0x38] ;  /* 0x0000380001df7983 */ /* 0x000ea20000300800 */
[----:B------:R-:W-:Y:S01]  /*df00*/  F2FP.SATFINITE.E4M3.F32.PACK_AB_MERGE_C R9, RZ, R3, RZ ;  /* 0x00000003ff09723e */ /* 0x000fe200048070ff */
[----:B------:R-:W-:Y:S02]  /*df10*/  FMUL R2, R225, UR20 ;  /* 0x00000014e1027c20 */ /* 0x000fe40008400000 */
[----:B------:R-:W2:Y:S04]  /*df20*/  LDL.LU R225, [R1+0x3c] ;  /* 0x00003c0001e17983 */ /* 0x000ea80000300800 */
[----:B------:R-:W-:Y:S01]  /*df30*/  @!P4 STG.E.U8 desc[UR18][R26.64+0xc9], R5 ;  /* 0x0000c9051a00c986 */ /* 0x000fe2000c101112 */
[----:B---3--:R-:W-:-:S03]  /*df40*/  FMUL R0, R224, UR20 ;  /* 0x00000014e0007c20 */ /* 0x008fc60008400000 */
[----:B------:R0:W-:Y:S04]  /*df50*/  @!P5 STG.E.U8 desc[UR18][R24.64+0xd0], R7 ;  /* 0x0000d0071800d986 */ /* 0x0001e8000c101112 */
[----:B------:R-:W3:Y:S01]  /*df60*/  LDL.LU R224, [R1+0x40] ;  /* 0x0000400001e07983 */ /* 0x000ee20000300800 */
[----:B----4-:R-:W-:-:S03]  /*df70*/  FMUL R3, R226, UR20 ;  /* 0x00000014e2037c20 */ /* 0x010fc60008400000 */
[----:B------:R-:W4:Y:S01]  /*df80*/  LDL.LU R226, [R1+0x44] ;  /* 0x0000440001e27983 */ /* 0x000f220000300800 */
[----:B0-----:R-:W-:Y:S01]  /*df90*/  F2FP.SATFINITE.E4M3.F32.PACK_AB_MERGE_C R7, RZ, R0, RZ ;  /* 0x00000000ff07723e */ /* 0x001fe200048070ff */
[----:B------:R-:W-:Y:S02]  /*dfa0*/  FMUL R0, R227, UR20 ;  /* 0x00000014e3007c20 */ /* 0x000fe40008400000 */
[----:B------:R-:W4:Y:S01]  /*dfb0*/  LDL.LU R227, [R1+0x48] ;  /* 0x0000480001e37983 */ /* 0x000f220000300800 */
[C---:B------:R-:W-:Y:S02]  /*dfc0*/  ISETP.LT.OR P6, PT, R35.reuse, 0xd2, !P1 ;  /* 0x000000d22300780c */ /* 0x040fe40004fc1670 */
[C---:B------:R-:W-:Y:S01]  /*dfd0*/  ISETP.LT.OR P4, PT, R35.reuse, 0xd2, !P0 ;  /* 0x000000d22300780c */ /* 0x040fe20004781670 */
[----:B------:R-:W4:Y:S01]  /*dfe0*/  LDL.LU R219, [R1+0x4c] ;  /* 0x00004c0001db7983 */ /* 0x000f220000300800 */
[----:B------:R-:W-:Y:S02]  /*dff0*/  F2FP.SATFINITE.E4M3.F32.PACK_AB_MERGE_C R5, RZ, R2, RZ ;  /* 0x00000002ff05723e */ /* 0x000fe400048070ff */
[----:B------:R-:W-:-:S02]  /*e000*/  ISETP.LT.OR P3, PT, R35, 0xd1, !P0 ;  /* 0x000000d12300780c */ /* 0x000fc40004761670 */
[----:B------:R-:W-:Y:S02]  /*e010*/  ISETP.LT.OR P5, PT, R35, 0xd9, !P1 ;  /* 0x000000d92300780c */ /* 0x000fe40004fa1670 */
[----:B------:R-:W-:-:S03]  /*e020*/  F2FP.SATFINITE.E4M3.F32.PACK_AB_MERGE_C R11, RZ, R0, RZ ;  /* 0x00000000ff0b723e */ /* 0x000fc600048070ff */
[----:B------:R0:W-:Y:S01]  /*e030*/  @!P6 STG.E.U8 desc[UR18][R24.64+0xd1], R9 ;  /* 0x0000d1091800e986 */ /* 0x0001e2000c101112 */
[----:B------:R-:W-:-:S03]  /*e040*/  ISETP.LT.OR P6, PT, R35, 0xda, !P1 ;  /* 0x000000da2300780c */ /* 0x000fc60004fc1670 */
[----:B------:R1:W-:Y:S01]  /*e050*/  @!P4 STG.E.U8 desc[UR18][R26.64+0xd1], R5 ;  /* 0x0000d1051a00c986 */ /* 0x0003e2000c101112 */
[----:B------:R-:W-:-:S03]  /*e060*/  ISETP.LT.OR P4, PT, R35, 0xda, !P0 ;  /* 0x000000da2300780c */ /* 0x000fc60004781670 */
[----:B------:R-:W-:Y:S01]  /*e070*/  @!P3 STG.E.U8 desc[UR18][R26.64+0xd0], R13 ;  /* 0x0000d00d1a00b986 */ /* 0x000fe2000c101112 */
[----:B0-----:R-:W-:-:S03]  /*e080*/  F2FP.SATFINITE.E4M3.F32.PACK_AB_MERGE_C R9, RZ, R3, RZ ;  /* 0x00000003ff09723e */ /* 0x001fc600048070ff */
[----:B------:R0:W-:Y:S04]  /*e090*/  @!P5 STG.E.U8 desc[UR18][R24.64+0xd8], R7 ;  /* 0x0000d8071800d986 */ /* 0x0001e8000c101112 */
[----:B------:R0:W-:Y:S01]  /*e0a0*/  @!P6 STG.E.U8 desc[UR18][R24.64+0xd9], R9 ;  /* 0x0000d9091800e986 */ /* 0x0001e2000c101112 */
[----:B--2---:R-:W-:-:S03]  /*e0b0*/  FMUL R0, R221, UR20 ;  /* 0x00000014dd007c20 */ /* 0x004fc60008400000 */
[----:B------:R-:W2:Y:S01]  /*e0c0*/  LDL.LU R221, [R1+0x50] ;  /* 0x0000500001dd7983 */ /* 0x000ea20000300800 */
[----:B------:R-:W-:-:S03]  /*e0d0*/  FMUL R2, R220, UR20 ;  /* 0x00000014dc027c20 */ /* 0x000fc60008400000 */
[----:B------:R-:W2:Y:S01]  /*e0e0*/  LDL.LU R220, [R1+0x54] ;  /* 0x0000540001dc7983 */ /* 0x000ea20000300800 */
[----:B-1----:R-:W-:Y:S01]  /*e0f0*/  F2FP.SATFINITE.E4M3.F32.PACK_AB_MERGE_C R5, RZ, R0, RZ ;  /* 0x00000000ff05723e */ /* 0x002fe200048070ff */
[----:B------:R-:W-:Y:S02]  /*e100*/  FMUL R3, R222, UR20 ;  /* 0x00000014de037c20 */ /* 0x000fe40008400000 */
[----:B------:R-:W2:Y:S01]  /*e110*/  LDL.LU R222, [R1+0x58] ;  /* 0x0000580001de7983 */ /* 0x000ea20000300800 */
[----:B0-----:R-:W-:Y:S01]  /*e120*/  F2FP.SATFINITE.E4M3.F32.PACK_AB_MERGE_C R7, RZ, R2, RZ ;  /* 0x00000002ff07723e */ /* 0x001fe200048070ff */
[----:B------:R-:W-:Y:S01]  /*e130*/  FMUL R4, R223, UR20 ;  /* 0x00000014df047c20 */ /* 0x000fe20008400000 */
[----:B------:R-:W-:Y:S01]  /*e140*/  F2FP.SATFINITE.E4M3.F32.PACK_AB_MERGE_C R9, RZ, R3, RZ ;  /* 0x00000003ff09723e */ /* 0x000fe200048070ff */
[----:B------:R-:W2:Y:S01]  /*e150*/  LDL.LU R223, [R1+0x5c] ;  /* 0x00005c0001df7983 */ /* 0x000ea20000300800 */
[----:B------:R-:W-:-:S03]  /*e160*/  FMUL R0, R225, UR20 ;  /* 0x00000014e1007c20 */ /* 0x000fc60008400000 */
[----:B------:R0:W-:Y:S04]  /*e170*/  @!P4 STG.E.U8 desc[UR18][R26.64+0xd9], R5 ;  /* 0x0000d9051a00c986 */ /* 0x0001e8000c101112 */
[----:B------:R-:W2:Y:S01]  /*e180*/  LDL.LU R225, [R1+0x60] ;  /* 0x0000600001e17983 */ /* 0x000ea20000300800 */
[----:B0-----:R-:W-:Y:S01]  /*e190*/  F2FP.SATFINITE.E4M3.F32.PACK_AB_MERGE_C R5, RZ, R0, RZ ;  /* 0x00000000ff05723e */ /* 0x001fe200048070ff */
[----:B---3--:R-:W-:Y:S02]  /*e1a0*/  FMUL R2, R224, UR20 ;  /* 0x00000014e0027c20 */ /* 0x008fe40008400000 */
[----:B------:R-:W3:Y:S01]  /*e1b0*/  LDL.LU R224, [R1+0x64] ;  /* 0x0000640001e07983 */ /* 0x000ee20000300800 */
[----:B----4-:R-:W-:-:S03]  /*e1c0*/  FMUL R3, R226, UR20 ;  /* 0x00000014e2037c20 */ /* 0x010fc60008400000 */
[----:B------:R-:W4:Y:S01]  /*e1d0*/  LDL.LU R226, [R1+0x68] ;  /* 0x0000680001e27983 */ /* 0x000f220000300800 */
[----:B------:R-:W-:-:S03]  /*e1e0*/  FMUL R0, R227, UR20 ;  /* 0x00000014e3007c20 */ /* 0x000fc60008400000 */
[----:B------:R-:W4:Y:S01]  /*e1f0*/  LDL.LU R227, [R1+0x6c] ;  /* 0x00006c0001e37983 */ /* 0x000f220000300800 */
[C---:B------:R-:W-:Y:S02]  /*e200*/  ISETP.LT.OR P3, PT, R35.reuse, 0xd9, !P0 ;  /* 0x000000d92300780c */ /* 0x040fe40004761670 */
[C---:B------:R-:W-:Y:S02]  /*e210*/  ISETP.LT.OR P5, PT, R35.reuse, 0xe1, !P1 ;  /* 0x000000e12300780c */ /* 0x040fe40004fa1670 */
[C---:B------:R-:W-:Y:S02]  /*e220*/  ISETP.LT.OR P6, PT, R35.reuse, 0xe2, !P1 ;  /* 0x000000e22300780c */ /* 0x040fe40004fc1670 */
[----:B------:R-:W-:-:S07]  /*e230*/  ISETP.LT.OR P4, PT, R35, 0xe2, !P0 ;  /* 0x000000e22300780c */ /* 0x000fce0004781670 */
[----:B------:R-:W-:Y:S01]  /*e240*/  @!P3 STG.E.U8 desc[UR18][R26.64+0xd8], R11 ;  /* 0x0000d80b1a00b986 */ /* 0x000fe2000c101112 */
[----:B------:R-:W-:-:S03]  /*e250*/  ISETP.LT.OR P3, PT, R35, 0xe1, !P0 ;  /* 0x000000e12300780c */ /* 0x000fc60004761670 */
[----:B------:R0:W-:Y:S01]  /*e260*/  @!P5 STG.E.U8 desc[UR18][R24.64+0xe0], R7 ;  /* 0x0000e0071800d986 */ /* 0x0001e2000c101112 */
[----:B------:R-:W-:-:S03]  /*e270*/  ISETP.LT.OR P5, PT, R35, 0xe9, !P1 ;  /* 0x000000e92300780c */ /* 0x000fc60004fa1670 */
[----:B------:R1:W-:Y:S01]  /*e280*/  @!P6 STG.E.U8 desc[UR18][R24.64+0xe1], R9 ;  /* 0x0000e1091800e986 */ /* 0x0003e2000c101112 */
[----:B------:R-:W-:Y:S02]  /*e290*/  ISETP.LT.OR P6, PT, R35, 0xea, !P1 ;  /* 0x000000ea2300780c */ /* 0x000fe40004fc1670 */
[----:B------:R-:W-:Y:S01]  /*e2a0*/  F2FP.SATFINITE.E4M3.F32.PACK_AB_MERGE_C R13, RZ, R4, RZ ;  /* 0x00000004ff0d723e */ /* 0x000fe200048070ff */
[----:B------:R1:W-:Y:S01]  /*e2b0*/  @!P4 STG.E.U8 desc[UR18][R26.64+0xe1], R5 ;  /* 0x0000e1051a00c986 */ /* 0x0003e2000c101112 */
[----:B0-----:R-:W-:-:S03]  /*e2c0*/  F2FP.SATFINITE.E4M3.F32.PACK_AB_MERGE_C R7, RZ, R2, RZ ;  /* 0x00000002ff07723e */ /* 0x001fc600048070ff */
[----:B------:R-:W-:Y:S01]  /*e2d0*/  @!P3 STG.E.U8 desc[UR18][R26.64+0xe0], R13 ;  /* 0x0000e00d1a00b986 */ /* 0x000fe2000c101112 */
[----:B-1----:R-:W-:-:S03]  /*e2e0*/  F2FP.SATFINITE.E4M3.F32.PACK_AB_MERGE_C R9, RZ, R3, RZ ;  /* 0x00000003ff09723e */ /* 0x002fc600048070ff */
[----:B------:R0:W-:Y:S01]  /*e2f0*/  @!P5 STG.E.U8 desc[UR18][R24.64+0xe8], R7 ;  /* 0x0000e8071800d986 */ /* 0x0001e2000c101112 */
[C---:B------:R-:W-:Y:S02]  /*e300*/  ISETP.LT.OR P3, PT, R35.reuse, 0xe9, !P0 ;  /* 0x000000e92300780c */ /* 0x040fe40004761670 */
[C---:B------:R-:W-:Y:S01]  /*e310*/  ISETP.LT.OR P4, PT, R35.reuse, 0xea, !P0 ;  /* 0x000000ea2300780c */ /* 0x040fe20004781670 */
[----:B------:R1:W-:Y:S01]  /*e320*/  @!P6 STG.E.U8 desc[UR18][R24.64+0xe9], R9 ;  /* 0x0000e9091800e986 */ /* 0x0003e2000c101112 */
[----:B------:R-:W-:Y:S01]  /*e330*/  ISETP.LT.OR P5, PT, R35, 0xf1, !P1 ;  /* 0x000000f12300780c */ /* 0x000fe20004fa1670 */
[----:B------:R-:W-:Y:S01]  /*e340*/  FMUL R2, R219, UR20 ;  /* 0x00000014db027c20 */ /* 0x000fe20008400000 */
[----:B------:R-:W-:Y:S02]  /*e350*/  ISETP.LT.OR P6, PT, R35, 0xf2, !P1 ;  /* 0x000000f22300780c */ /* 0x000fe40004fc1670 */
[----:B------:R-:W-:Y:S02]  /*e360*/  F2FP.SATFINITE.E4M3.F32.PACK_AB_MERGE_C R11, RZ, R0, RZ ;  /* 0x00000000ff0b723e */ /* 0x000fe400048070ff */
[----:B------:R-:W-:-:S03]  /*e370*/  F2FP.SATFINITE.E4M3.F32.PACK_AB_MERGE_C R5, RZ, R2, RZ ;  /* 0x00000002ff05723e */ /* 0x000fc600048070ff */
[----:B------:R-:W-:Y:S01]  /*e380*/  @!P3 STG.E.U8 desc[UR18][R26.64+0xe8], R11 ;  /* 0x0000e80b1a00b986 */ /* 0x000fe2000c101112 */
[----:B------:R-:W-:-:S03]  /*e390*/  ISETP.LT.OR P3, PT, R35, 0xf1, !P0 ;  /* 0x000000f12300780c */ /* 0x000fc60004761670 */
[----:B------:R-:W-:Y:S01]  /*e3a0*/  @!P4 STG.E.U8 desc[UR18][R26.64+0xe9], R5 ;  /* 0x0000e9051a00c986 */ /* 0x000fe2000c101112 */
[C---:B------:R-:W-:Y:S02]  /*e3b0*/  ISETP.LT.OR P4, PT, R35.reuse, 0xf9, !P1 ;  /* 0x000000f92300780c */ /* 0x040fe40004f81670 */
[----:B------:R-:W-:Y:S01]  /*e3c0*/  ISETP.LT.OR P1, PT, R35, 0xfa, !P1 ;  /* 0x000000fa2300780c */ /* 0x000fe20004f21670 */
[----:B--2---:R-:W-:Y:S01]  /*e3d0*/  FMUL R0, R221, UR20 ;  /* 0x00000014dd007c20 */ /* 0x004fe20008400000 */
[----:B------:R-:W-:-:S04]  /*e3e0*/  FMUL R3, R220, UR20 ;  /* 0x00000014dc037c20 */ /* 0x000fc80008400000 */
[----:B0-----:R-:W-:Y:S02]  /*e3f0*/  F2FP.SATFINITE.E4M3.F32.PACK_AB_MERGE_C R7, RZ, R0, RZ ;  /* 0x00000000ff07723e */ /* 0x001fe400048070ff */
[----:B-1----:R-:W-:Y:S01]  /*e400*/  F2FP.SATFINITE.E4M3.F32.PACK_AB_MERGE_C R9, RZ, R3, RZ ;  /* 0x00000003ff09723e */ /* 0x002fe200048070ff */
[----:B------:R-:W-:Y:S02]  /*e410*/  FMUL R0, R222, UR20 ;  /* 0x00000014de007c20 */ /* 0x000fe40008400000 */
[----:B------:R0:W-:Y:S01]  /*e420*/  @!P5 STG.E.U8 desc[UR18][R24.64+0xf0], R7 ;  /* 0x0000f0071800d986 */ /* 0x0001e2000c101112 */
[----:B------:R-:W-:-:S03]  /*e430*/  ISETP.LT.OR P5, PT, R35, 0xf2, !P0 ;  /* 0x000000f22300780c */ /* 0x000fc600047a1670 */
[----:B------:R1:W-:Y:S01]  /*e440*/  @!P6 STG.E.U8 desc[UR18][R24.64+0xf1], R9 ;  /* 0x0000f1091800e986 */ /* 0x0003e2000c101112 */
[----:B------:R-:W-:Y:S02]  /*e450*/  ISETP.LT.OR P6, PT, R35, 0xf9, !P0 ;  /* 0x000000f92300780c */ /* 0x000fe400047c1670 */
[----:B------:R-:W-:Y:S01]  /*e460*/  F2FP.SATFINITE.E4M3.F32.PACK_AB_MERGE_C R13, RZ, R0, RZ ;  /* 0x00000000ff0d723e */ /* 0x000fe200048070ff */
[----:B------:R-:W-:Y:S01]  /*e470*/  FMUL R0, R223, UR20 ;  /* 0x00000014df007c20 */ /* 0x000fe20008400000 */
[----:B------:R-:W-:Y:S01]  /*e480*/  ISETP.LT.OR P0, PT, R35, 0xfa, !P0 ;  /* 0x000000fa2300780c */ /* 0x000fe20004701670 */
[----:B------:R-:W-:-:S03]  /*e490*/  FMUL R2, R225, UR20 ;  /* 0x00000014e1027c20 */ /* 0x000fc60008400000 */
[----:B0-----:R-:W-:Y:S02]  /*e4a0*/  F2FP.SATFINITE.E4M3.F32.PACK_AB_MERGE_C R7, RZ, R0, RZ ;  /* 0x00000000ff07723e */ /* 0x001fe400048070ff */
[----:B-1----:R-:W-:Y:S01]  /*e4b0*/  F2FP.SATFINITE.E4M3.F32.PACK_AB_MERGE_C R9, RZ, R2, RZ ;  /* 0x00000002ff09723e */ /* 0x002fe200048070ff */
[----:B---3--:R-:W-:Y:S01]  /*e4c0*/  FMUL R3, R224, UR20 ;  /* 0x00000014e0037c20 */ /* 0x008fe20008400000 */
[----:B----4-:R-:W-:Y:S01]  /*e4d0*/  FMUL R4, R226, UR20 ;  /* 0x00000014e2047c20 */ /* 0x010fe20008400000 */
[----:B------:R-:W-:-:S03]  /*e4e0*/  FMUL R5, R227, UR20 ;  /* 0x00000014e3057c20 */ /* 0x000fc60008400000 */
[----:B------:R-:W-:Y:S02]  /*e4f0*/  F2FP.SATFINITE.E4M3.F32.PACK_AB_MERGE_C R3, RZ, R3, RZ ;  /* 0x00000003ff03723e */ /* 0x000fe400048070ff */
[----:B------:R-:W-:Y:S02]  /*e500*/  F2FP.SATFINITE.E4M3.F32.PACK_AB_MERGE_C R11, RZ, R4, RZ ;  /* 0x00000004ff0b723e */ /* 0x000fe400048070ff */
[----:B------:R-:W-:Y:S01]  /*e510*/  F2FP.SATFINITE.E4M3.F32.PACK_AB_MERGE_C R5, RZ, R5, RZ ;  /* 0x00000005ff05723e */ /* 0x000fe200048070ff */
[----:B------:R0:W-:Y:S04]  /*e520*/  @!P3 STG.E.U8 desc[UR18][R26.64+0xf0], R13 ;  /* 0x0000f00d1a00b986 */ /* 0x0001e8000c101112 */
[----:B------:R0:W-:Y:S04]  /*e530*/  @!P5 STG.E.U8 desc[UR18][R26.64+0xf1], R7 ;  /* 0x0000f1071a00d986 */ /* 0x0001e8000c101112 */
[----:B------:R0:W-:Y:S04]  /*e540*/  @!P4 STG.E.U8 desc[UR18][R24.64+0xf8], R9 ;  /* 0x0000f8091800c986 */ /* 0x0001e8000c101112 */
[----:B------:R0:W-:Y:S04]  /*e550*/  @!P1 STG.E.U8 desc[UR18][R24.64+0xf9], R3 ;  /* 0x0000f90318009986 */ /* 0x0001e8000c101112 */
[----:B------:R0:W-:Y:S04]  /*e560*/  @!P6 STG.E.U8 desc[UR18][R26.64+0xf8], R11 ;  /* 0x0000f80b1a00e986 */ /* 0x0001e8000c101112 */
[----:B------:R0:W-:Y:S02]  /*e570*/  @!P0 STG.E.U8 desc[UR18][R26.64+0xf9], R5 ;  /* 0x0000f9051a008986 */ /* 0x0001e4000c101112 */
.L_x_293:
[----:B------:R-:W-:Y:S05]  /*e580*/  BSYNC B0 ;  /* 0x0000000000007941 */ /* 0x000fea0003800000 */
.L_x_35:
[----:B0----5:R-:W2:Y:S04]  /*e590*/  LDL.LU R3, [R1+0x78] ;  /* 0x0000780001037983 */ /* 0x021ea80000300800 */
[----:B------:R-:W2:Y:S01]  /*e5a0*/  LDL.LU R2, [R1+0x7c] ;  /* 0x00007c0001027983 */ /* 0x000ea20000300800 */
[----:B------:R-:W-:Y:S01]  /*e5b0*/  ULDC UR6, c[0x0][0xc] ;  /* 0x0000030000067ab9 */ /* 0x000fe20000000800 */
[----:B------:R-:W-:Y:S01]  /*e5c0*/  ULDC UR7, c[0x0][0x10] ;  /* 0x0000040000077ab9 */ /* 0x000fe20000000800 */
[----:B------:R-:W2:Y:S01]  /*e5d0*/  LDC R5, c[0x0][0x14] ;  /* 0x00000500ff057b82 */ /* 0x000ea20000000800 */
[----:B------:R-:W-:Y:S01]  /*e5e0*/  UIMAD.WIDE.U32 UR6, UR6, UR7, URZ ;  /* 0x00000007060672a5 */ /* 0x000fe2000f8e003f */
[----:B------:R-:W-:Y:S01]  /*e5f0*/  PRMT R0, RZ, 0x7610, R0 ;  /* 0x00007610ff007816 */ /* 0x000fe20000000000 */
[----:B------:R-:W-:-:S04]  /*e600*/  UMOV UR22, 0xffffffff ;  /* 0xffffffff00167882 */ /* 0x000fc80000000000 */
[----:B--2---:R-:W-:-:S04]  /*e610*/  IMAD.WIDE.U32 R2, R5, UR6, R2 ;  /* 0x0000000605027c25 */ /* 0x004fc8000f8e0002 */
[----:B------:R-:W-:Y:S01]  /*e620*/  IMAD R5, R5, UR7, RZ ;  /* 0x0000000705057c24 */ /* 0x000fe2000f8e02ff */
[----:B------:R-:W-:Y:S01]  /*e630*/  ULDC.64 UR6, c[0x0][0x650] ;  /* 0x0001940000067ab9 */ /* 0x000fe20000000a00 */
[----:B------:R-:W-:Y:S01]  /*e640*/  IMAD.MOV.U32 R19, RZ, RZ, R2 ;  /* 0x000000ffff137224 */ /* 0x000fe200078e0002 */
[----:B------:R-:W-:Y:S01]  /*e650*/  ISETP.GE.U32.AND P0, PT, R2, UR6, PT ;  /* 0x0000000602007c0c */ /* 0x000fe2000bf06070 */
[----:B------:R-:W-:Y:S02]  /*e660*/  IMAD.IADD R22, R3, 0x1, R5 ;  /* 0x0000000103167824 */ /* 0x000fe400078e0205 */
[----:B------:R-:W-:-:S03]  /*e670*/  IMAD.MOV.U32 R2, RZ, RZ, -0x1 ;  /* 0xffffffffff027424 */ /* 0x000fc600078e00ff */
[----:B------:R0:W-:Y:S01]  /*e680*/  STL [R1+0x78], R22 ;  /* 0x0000781601007387 */ /* 0x0001e20000100800 */
[----:B------:R-:W-:-:S03]  /*e690*/  ISETP.GE.U32.AND.EX P0, PT, R22, UR7, PT, P0 ;  /* 0x0000000716007c0c */ /* 0x000fc6000bf06100 */
[----:B------:R0:W-:Y:S04]  /*e6a0*/  STL [R1+0x7c], R19 ;  /* 0x00007c1301007387 */ /* 0x0001e80000100800 */
[----:B------:R0:W-:Y:S06]  /*e6b0*/  STL [R1+0x80], R2 ;  /* 0x0000800201007387 */ /* 0x0001ec0000100800 */
[----:B------:R-:W-:Y:S05]  /*e6c0*/  @P0 BRA `(.L_x_294) ;  /* 0x00000004006c0947 */ /* 0x000fea0003800000 */
[----:B------:R-:W2:Y:S01]  /*e6d0*/  S2R R14, SR_CTAID.X ;  /* 0x00000000000e7919 */ /* 0x000ea20000002500 */
[----:B------:R-:W5:Y:S01]  /*e6e0*/  LDC.64 R8, c[0x0][0x628] ;  /* 0x00018a00ff087b82 */ /* 0x000f620000000a00 */
[----:B------:R-:W-:Y:S01]  /*e6f0*/  ULDC UR6, c[0x0][0x150] ;  /* 0x0000540000067ab9 */ /* 0x000fe20000000800 */
[----:B------:R-:W-:Y:S01]  /*e700*/  IMAD.MOV.U32 R6, RZ, RZ, R19 ;  /* 0x000000ffff067224 */ /* 0x000fe200078e0013 */
[----:B------:R-:W0:Y:S01]  /*e710*/  S2R R16, SR_CTAID.Y ;  /* 0x0000000000107919 */ /* 0x000e220000002600 */
[----:B------:R-:W-:-:S04]  /*e720*/  IMAD.MOV.U32 R7, RZ, RZ, R22 ;  /* 0x000000ffff077224 */ /* 0x000fc800078e0016 */
[----:B------:R-:W0:Y:S08]  /*e730*/  LDC R17, c[0x0][0x144] ;  /* 0x00005100ff117b82 */ /* 0x000e300000000800 */
[----:B------:R-:W0:Y:S08]  /*e740*/  LDC R10, c[0x0][0x630] ;  /* 0x00018c00ff0a7b82 */ /* 0x000e300000000800 */
[----:B------:R-:W0:Y:S01]  /*e750*/  LDC.64 R12, c[0x0][0x620] ;  /* 0x00018800ff0c7b82 */ /* 0x000e220000000a00 */
[----:B-----5:R-:W-:-:S04]  /*e760*/  ISETP.NE.U32.AND P0, PT, R8, RZ, PT ;  /* 0x000000ff0800720c */ /* 0x020fc80003f05070 */
[----:B------:R-:W-:Y:S02]  /*e770*/  ISETP.NE.AND.EX P0, PT, R9, RZ, PT, P0 ;  /* 0x000000ff0900720c */ /* 0x000fe40003f05300 */
[----:B--2---:R-:W-:-:S05]  /*e780*/  I2FP.F32.U32 R0, R14 ;  /* 0x0000000e00007245 */ /* 0x004fca0000201000 */
[----:B------:R-:W-:-:S04]  /*e790*/  FMUL R0, R0, UR6 ;  /* 0x0000000600007c20 */ /* 0x000fc80008400000 */
[----:B------:R2:W0:Y:S02]  /*e7a0*/  F2I.U32.TRUNC.NTZ R15, R0 ;  /* 0x00000000000f7305 */ /* 0x000424000020f000 */
[----:B------:R-:W-:Y:S05]  /*e7b0*/  @!P0 BRA `(.L_x_295) ;  /* 0x0000000000288947 */ /* 0x000fea0003800000 */
[----:B--2---:R-:W2:Y:S02]  /*e7c0*/  LDC R0, c[0x0][0x634] ;  /* 0x00018d00ff007b82 */ /* 0x004ea40000000800 */
[----:B--2---:R-:W-:-:S05]  /*e7d0*/  IADD3 R7, P0, R19, R0, RZ ;  /* 0x0000000013077210 */ /* 0x004fca0007f1e0ff */
[----:B------:R-:W-:-:S04]  /*e7e0*/  IMAD.X R11, RZ, RZ, R22, P0 ;  /* 0x000000ffff0b7224 */ /* 0x000fc800000e0616 */
[----:B0-----:R-:W-:-:S04]  /*e7f0*/  IMAD.WIDE.U32 R2, R11, R8, RZ ;  /* 0x000000080b027225 */ /* 0x001fc800078e00ff */
[----:B------:R-:W-:-:S04]  /*e800*/  IMAD.WIDE.U32 R4, P0, R7, R9, R2 ;  /* 0x0000000907047225 */ /* 0x000fc80007800002 */
[----:B------:R-:W-:-:S04]  /*e810*/  IMAD.WIDE.U32 R2, R7, R8, RZ ;  /* 0x0000000807027225 */ /* 0x000fc800078e00ff */
[----:B------:R-:W-:Y:S01]  /*e820*/  IMAD.X R7, RZ, RZ, RZ, P0 ;  /* 0x000000ffff077224 */ /* 0x000fe200000e06ff */
[----:B------:R-:W-:Y:S01]  /*e830*/  IADD3 RZ, P0, R3, R4, RZ ;  /* 0x0000000403ff7210 */ /* 0x000fe20007f1e0ff */
[----:B------:R-:W-:-:S04]  /*e840*/  IMAD.MOV.U32 R6, RZ, RZ, R5 ;  /* 0x000000ffff067224 */ /* 0x000fc800078e0005 */
[----:B------:R-:W-:-:S08]  /*e850*/  IMAD.WIDE.U32.X R6, R11, R9, R6, P0 ;  /* 0x000000090b067225 */ /* 0x000fd000000e0406 */
.L_x_295:
[-CC-:B0-----:R-:W-:Y:S01]  /*e860*/  SHF.R.U64 R24, R6, R10.reuse, R7.reuse ;  /* 0x0000000a06187219 */ /* 0x181fe20000001207 */
[----:B------:R-:W0:Y:S01]  /*e870*/  LDC.64 R20, c[0x0][0x640] ;  /* 0x00019000ff147b82 */ /* 0x000e220000000a00 */
[----:B--2---:R-:W-:Y:S01]  /*e880*/  SHF.R.U32.HI R0, RZ, R10, R7 ;  /* 0x0000000aff007219 */ /* 0x004fe20000011607 */
[----:B------:R-:W-:Y:S01]  /*e890*/  IMAD.MOV.U32 R2, RZ, RZ, R19 ;  /* 0x000000ffff027224 */ /* 0x000fe200078e0013 */
[----:B------:R-:W-:Y:S01]  /*e8a0*/  IADD3 R5, P0, RZ, -R24, RZ ;  /* 0x80000018ff057210 */ /* 0x000fe20007f1e0ff */
[----:B------:R-:W-:Y:S01]  /*e8b0*/  IMAD.MOV R15, RZ, RZ, -R15 ;  /* 0x000000ffff0f7224 */ /* 0x000fe200078e0a0f */
[----:B------:R-:W-:Y:S01]  /*e8c0*/  ULDC UR6, c[0x0][0x154] ;  /* 0x0000550000067ab9 */ /* 0x000fe20000000800 */
[----:B------:R-:W-:Y:S02]  /*e8d0*/  IMAD.MOV.U32 R7, RZ, RZ, 0x1 ;  /* 0x00000001ff077424 */ /* 0x000fe400078e00ff */
[----:B------:R-:W2:Y:S01]  /*e8e0*/  LDC R4, c[0x0][0x618] ;  /* 0x00018600ff047b82 */ /* 0x000ea20000000800 */
[----:B------:R-:W-:-:S02]  /*e8f0*/  IMAD.X R3, RZ, RZ, ~R0, P0 ;  /* 0x000000ffff037224 */ /* 0x000fc400000e0e00 */
[----:B------:R-:W-:Y:S02]  /*e900*/  IMAD R15, R17, R15, R14 ;  /* 0x0000000f110f7224 */ /* 0x000fe400078e020e */
[-C--:B------:R-:W-:Y:S02]  /*e910*/  IMAD R0, R3, R12.reuse, RZ ;  /* 0x0000000c03007224 */ /* 0x080fe400078e02ff */
[----:B------:R-:W-:Y:S01]  /*e920*/  IMAD.MOV.U32 R3, RZ, RZ, R22 ;  /* 0x000000ffff037224 */ /* 0x000fe200078e0016 */
[----:B------:R-:W5:Y:S01]  /*e930*/  LDC R6, c[0x0][0x608] ;  /* 0x00018200ff067b82 */ /* 0x000f620000000800 */
[----:B------:R-:W-:-:S04]  /*e940*/  IMAD.WIDE.U32 R2, R5, R12, R2 ;  /* 0x0000000c05027225 */ /* 0x000fc800078e0002 */
[----:B------:R-:W-:-:S03]  /*e950*/  IMAD R5, R5, R13, R0 ;  /* 0x0000000d05057224 */ /* 0x000fc600078e0200 */
[----:B------:R-:W1:Y:S01]  /*e960*/  LDC R18, c[0x0][0x658] ;  /* 0x00019600ff127b82 */ /* 0x000e620000000800 */
[----:B------:R-:W-:Y:S01]  /*e970*/  I2FP.F32.U32 R0, R16 ;  /* 0x0000001000007245 */ /* 0x000fe20000201000 */
[----:B------:R-:W-:Y:S01]  /*e980*/  IMAD.IADD R3, R3, 0x1, R5 ;  /* 0x0000000103037824 */ /* 0x000fe200078e0205 */
[----:B0-----:R-:W-:Y:S01]  /*e990*/  ISETP.NE.U32.AND P0, PT, R20, RZ, PT ;  /* 0x000000ff1400720c */ /* 0x001fe20003f05070 */
[----:B------:R-:W-:Y:S02]  /*e9a0*/  IMAD.MOV.U32 R5, RZ, RZ, -0x1 ;  /* 0xffffffffff057424 */ /* 0x000fe400078e00ff */
[----:B------:R-:W-:Y:S02]  /*e9b0*/  FMUL R0, R0, UR6 ;  /* 0x0000000600007c20 */ /* 0x000fe40008400000 */
[----:B------:R-:W0:Y:S01]  /*e9c0*/  LDC R13, c[0x0][0x148] ;  /* 0x00005200ff0d7b82 */ /* 0x000e220000000800 */
[----:B--2---:R-:W-:Y:S01]  /*e9d0*/  SHF.R.U64 R10, R2, R4, R3 ;  /* 0x00000004020a7219 */ /* 0x004fe20000001203 */
[----:B------:R2:W0:Y:S01]  /*e9e0*/  F2I.U32.TRUNC.NTZ R12, R0 ;  /* 0x00000000000c7305 */ /* 0x000422000020f000 */
[----:B------:R-:W-:-:S02]  /*e9f0*/  ISETP.NE.AND.EX P0, PT, R21, RZ, PT, P0 ;  /* 0x000000ff1500720c */ /* 0x000fc40003f05300 */
[----:B------:R-:W-:-:S03]  /*ea00*/  SHF.R.U32.HI R3, RZ, R4, R3 ;  /* 0x00000004ff037219 */ /* 0x000fc60000011603 */
[----:B------:R-:W0:Y:S01]  /*ea10*/  LDC R14, c[0x0][0x600] ;  /* 0x00018000ff0e7b82 */ /* 0x000e220000000800 */
[-CC-:B-----5:R-:W-:Y:S02]  /*ea20*/  SHF.R.U64 R8, R10, R6.reuse, R3.reuse ;  /* 0x000000060a087219 */ /* 0x1a0fe40000001203 */
[----:B------:R-:W-:-:S05]  /*ea30*/  SHF.R.U32.HI R3, RZ, R6, R3 ;  /* 0x00000006ff037219 */ /* 0x000fca0000011603 */
[----:B------:R-:W0:Y:S01]  /*ea40*/  LDC R19, c[0x0][0x648] ;  /* 0x00019200ff137b82 */ /* 0x000e220000000800 */
[-CC-:B-1----:R-:W-:Y:S02]  /*ea50*/  SHF.R.U64 R11, R8, R18.reuse, R3.reuse ;  /* 0x00000012080b7219 */ /* 0x182fe40000001203 */
[-C--:B------:R-:W-:Y:S02]  /*ea60*/  SHF.L.U32 R5, R5, R18.reuse, RZ ;  /* 0x0000001205057219 */ /* 0x080fe400000006ff */
[-C--:B------:R-:W-:Y:S01]  /*ea70*/  SHF.R.U32.HI R3, RZ, R18.reuse, R3 ;  /* 0x00000012ff037219 */ /* 0x080fe20000011603 */
[----:B------:R-:W-:Y:S01]  /*ea80*/  IMAD.MOV.U32 R2, RZ, RZ, R11 ;  /* 0x000000ffff027224 */ /* 0x000fe200078e000b */
[----:B------:R-:W-:Y:S01]  /*ea90*/  SHF.L.U32 R34, R7, R18, RZ ;  /* 0x0000001207227219 */ /* 0x000fe200000006ff */
[----:B------:R-:W1:Y:S01]  /*eaa0*/  LDC R22, c[0x0][0x638] ;  /* 0x00018e00ff167b82 */ /* 0x000e620000000800 */
[----:B------:R-:W-:-:S07]  /*eab0*/  LOP3.LUT R17, RZ, R5, RZ, 0x33, !PT ;  /* 0x00000005ff117212 */ /* 0x000fce00078e33ff */
[----:B------:R-:W0:Y:S01]  /*eac0*/  LDC R23, c[0x0][0x610] ;  /* 0x00018400ff177b82 */ /* 0x000e220000000800 */
[----:B--2---:R-:W-:Y:S05]  /*ead0*/  @!P0 BRA `(.L_x_296) ;  /* 0x0000000000288947 */ /* 0x004fea0003800000 */
[----:B------:R-:W2:Y:S02]  /*eae0*/  LDC R0, c[0x0][0x64c] ;  /* 0x00019300ff007b82 */ /* 0x000ea40000000800 */
[----:B--2---:R-:W-:-:S05]  /*eaf0*/  IADD3 R7, P0, R11, R0, RZ ;  /* 0x000000000b077210 */ /* 0x004fca0007f1e0ff */
        /* <DEDUP_REMOVED lines=8> */
.L_x_296:
[----:B0-----:R-:W-:Y:S01]  /*eb80*/  SHF.R.U64 R0, R2, R19, R3 ;  /* 0x0000001302007219 */ /* 0x001fe20000001203 */
[----:B------:R-:W-:Y:S01]  /*eb90*/  VIADD R3, R14, 0xffffffff ;  /* 0xffffffff0e037836 */ /* 0x000fe20000000000 */
[----:B------:R-:W-:Y:S01]  /*eba0*/  LOP3.LUT R5, R8, R17, RZ, 0xc0, !PT ;  /* 0x0000001108057212 */ /* 0x000fe200078ec0ff */
[----:B------:R-:W-:Y:S01]  /*ebb0*/  IMAD.MOV R12, RZ, RZ, -R12 ;  /* 0x000000ffff0c7224 */ /* 0x000fe200078e0a0c */
[----:B------:R-:W-:Y:S01]  /*ebc0*/  R2UR UR22, R24 ;  /* 0x00000000181672ca */ /* 0x000fe200000e0000 */
[----:B------:R-:W-:Y:S01]  /*ebd0*/  IMAD.MOV R2, RZ, RZ, -R0 ;  /* 0x000000ffff027224 */ /* 0x000fe200078e0a00 */
[----:B------:R-:W-:Y:S01]  /*ebe0*/  LOP3.LUT R3, R10, R3, RZ, 0xc0, !PT ;  /* 0x000000030a037212 */ /* 0x000fe200078ec0ff */
[----:B------:R-:W-:Y:S02]  /*ebf0*/  IMAD R34, R34, R0, R5 ;  /* 0x0000000022227224 */ /* 0x000fe400078e0205 */
[----:B------:R-:W-:Y:S02]  /*ec00*/  @P2 IMAD R15, R13, R12, R16 ;  /* 0x0000000c0d0f2224 */ /* 0x000fe400078e0210 */
[----:B-1----:R-:W-:-:S02]  /*ec10*/  IMAD R0, R2, R22, R11 ;  /* 0x0000001602007224 */ /* 0x002fc400078e020b */
[----:B------:R-:W-:Y:S02]  /*ec20*/  IMAD R34, R34, R23, R15 ;  /* 0x0000001722227224 */ /* 0x000fe400078e020f */
[----:B------:R-:W-:Y:S02]  /*ec30*/  IMAD R3, R0, R14, R3 ;  /* 0x0000000e00037224 */ /* 0x000fe400078e0203 */
[----:B------:R-:W-:-:S03]  /*ec40*/  IMAD.MOV.U32 R0, RZ, RZ, 0x1 ;  /* 0x00000001ff007424 */ /* 0x000fc600078e00ff */
[----:B------:R-:W-:Y:S02]  /*ec50*/  SEL R2, R3, R34, !P2 ;  /* 0x0000002203027207 */ /* 0x000fe40005000000 */
[----:B------:R-:W-:-:S03]  /*ec60*/  SEL R34, R34, R3, !P2 ;  /* 0x0000000322227207 */ /* 0x000fc60005000000 */
[----:B------:R2:W-:Y:S04]  /*ec70*/  STL [R1+0x80], R2 ;  /* 0x0000800201007387 */ /* 0x0005e80000100800 */
.L_x_294:
[----:B------:R-:W-:Y:S01]  /*ec80*/  UIADD3 UR5, UR12, UR5, URZ ;  /* 0x000000050c057290 */ /* 0x000fe2000fffe03f */
[----:B------:R0:W-:Y:S01]  /*ec90*/  STL [R1+0x84], R34 ;  /* 0x0000842201007387 */ /* 0x0001e20000100800 */
[----:B------:R-:W-:Y:S02]  /*eca0*/  LOP3.LUT P0, RZ, R0, 0xff, RZ, 0xc0, !PT ;  /* 0x000000ff00ff7812 */ /* 0x000fe4000780c0ff */
[----:B------:R-:W-:Y:S02]  /*ecb0*/  USHF.R.U32.HI UR6, URZ, 0x2, UR5 ;  /* 0x000000023f067899 */ /* 0x000fe40008011605 */
[----:B------:R-:W-:Y:S02]  /*ecc0*/  UISETP.GT.U32.AND UP0, UPT, UR5, 0x3, UPT ;  /* 0x000000030500788c */ /* 0x000fe4000bf04070 */
[----:B------:R-:W-:Y:S02]  /*ecd0*/  ULOP3.LUT UR6, UR6, 0x1, URZ, 0xc0, !UPT ;  /* 0x0000000106067892 */ /* 0x000fe4000f8ec03f */
[----:B------:R-:W-:-:S02]  /*ece0*/  UISETP.LT.U32.AND UP0, UPT, UR12, 0x4, UP0 ;  /* 0x000000040c00788c */ /* 0x000fc40008701070 */
[----:B------:R-:W-:Y:S02]  /*ecf0*/  UISETP.NE.U32.AND UP1, UPT, UR6, 0x1, UPT ;  /* 0x000000010600788c */ /* 0x000fe4000bf25070 */
[----:B------:R-:W-:Y:S02]  /*ed00*/  USEL UR7, URZ, 0x1, !UP0 ;  /* 0x000000013f077887 */ /* 0x000fe4000c000000 */
[----:B------:R-:W-:Y:S02]  /*ed10*/  UISETP.GT.U32.AND UP1, UPT, UR12, 0x3, !UP1 ;  /* 0x000000030c00788c */ /* 0x000fe4000cf24070 */
[----:B------:R-:W-:Y:S02]  /*ed20*/  ULOP3.LUT UR5, UR5, 0x3, URZ, 0xc0, !UPT ;  /* 0x0000000305057892 */ /* 0x000fe4000f8ec03f */
[----:B------:R-:W-:-:S04]  /*ed30*/  USEL UR6, URZ, 0x1, !UP1 ;  /* 0x000000013f067887 */ /* 0x000fc8000c800000 */
[----:B------:R-:W-:Y:S01]  /*ed40*/  ULOP3.LUT UR4, UR6, UR4, UR7, 0x96, !UPT ;  /* 0x0000000406047292 */ /* 0x000fe2000f8e9607 */
[----:B0-----:R-:W-:Y:S11]  /*ed50*/  @P0 BRA `(.L_x_297) ;  /* 0xffffff2400640947 */ /* 0x001ff6000383ffff */
[----:B------:R-:W-:Y:S05]  /*ed60*/  EXIT ;  /* 0x000000000000794d */ /* 0x000fea0003800000 */
.L_x_7:
[----:B------:R-:W2:Y:S01]  /*ed70*/  LDL R18, [R1+0x7c] ;  /* 0x00007c0001127983 */ /* 0x000ea20000100800 */
[----:B------:R-:W-:-:S03]  /*ed80*/  ULDC.64 UR4, c[0x0][0x650] ;  /* 0x0001940000047ab9 */ /* 0x000fc60000000a00 */
[----:B------:R-:W3:Y:S01]  /*ed90*/  LDL R22, [R1+0x78] ;  /* 0x0000780001167983 */ /* 0x000ee20000100800 */
[----:B------:R-:W-:Y:S01]  /*eda0*/  PRMT R4, RZ, 0x7610, R4 ;  /* 0x00007610ff047816 */ /* 0x000fe20000000004 */
[----:B------:R-:W-:Y:S02]  /*edb0*/  IMAD.MOV.U32 R5, RZ, RZ, -0x1 ;  /* 0xffffffffff057424 */ /* 0x000fe400078e00ff */
[----:B------:R-:W-:Y:S02]  /*edc0*/  IMAD.MOV.U32 R14, RZ, RZ, -0x1 ;  /* 0xffffffffff0e7424 */ /* 0x000fe400078e00ff */
[----:B------:R-:W-:Y:S01]  /*edd0*/  IMAD.MOV.U32 R6, RZ, RZ, -0x1 ;  /* 0xffffffffff067424 */ /* 0x000fe200078e00ff */
[----:B--2---:R-:W-:-:S04]  /*ede0*/  ISETP.GE.U32.AND P0, PT, R18, UR4, PT ;  /* 0x0000000412007c0c */ /* 0x004fc8000bf06070 */
[----:B---3--:R-:W-:-:S13]  /*edf0*/  ISETP.GE.U32.AND.EX P0, PT, R22, UR5, PT, P0 ;  /* 0x0000000516007c0c */ /* 0x008fda000bf06100 */
[----:B------:R-:W-:Y:S05]  /*ee00*/  @P0 BRA `(.L_x_298) ;  /* 0x00000004002c0947 */ /* 0x000fea0003800000 */
        /* <DEDUP_REMOVED lines=18> */
.L_x_299:
[----:B------:R-:W1:Y:S01]  /*ef30*/  LDC.64 R20, c[0x0][0x640] ;  /* 0x00019000ff147b82 */ /* 0x000e620000000a00 */
[-CC-:B------:R-:W-:Y:S01]  /*ef40*/  SHF.R.U64 R15, R8, R10.reuse, R9.reuse ;  /* 0x0000000a080f7219 */ /* 0x180fe20000001209 */
[----:B------:R-:W-:Y:S01]  /*ef50*/  IMAD.MOV.U32 R24, RZ, RZ, 0x1 ;  /* 0x00000001ff187424 */ /* 0x000fe200078e00ff */
[----:B------:R-:W-:Y:S02]  /*ef60*/  SHF.R.U32.HI R4, RZ, R10, R9 ;  /* 0x0000000aff047219 */ /* 0x000fe40000011609 */
[----:B------:R-:W-:-:S03]  /*ef70*/  IADD3 R7, P0, RZ, -R15, RZ ;  /* 0x8000000fff077210 */ /* 0x000fc60007f1e0ff */
[----:B------:R-:W2:Y:S02]  /*ef80*/  LDC R8, c[0x0][0x618] ;  /* 0x00018600ff087b82 */ /* 0x000ea40000000800 */
[----:B------:R-:W-:Y:S02]  /*ef90*/  IMAD.X R5, RZ, RZ, ~R4, P0 ;  /* 0x000000ffff057224 */ /* 0x000fe400000e0e04 */
[----:B------:R-:W-:Y:S02]  /*efa0*/  IMAD.MOV.U32 R4, RZ, RZ, R18 ;  /* 0x000000ffff047224 */ /* 0x000fe400078e0012 */
[-C--:B------:R-:W-:Y:S02]  /*efb0*/  IMAD R6, R5, R16.reuse, RZ ;  /* 0x0000001005067224 */ /* 0x080fe400078e02ff */
[----:B------:R-:W3:Y:S01]  /*efc0*/  LDC R14, c[0x0][0x608] ;  /* 0x00018200ff0e7b82 */ /* 0x000ee20000000800 */
[----:B------:R-:W-:Y:S02]  /*efd0*/  IMAD.MOV.U32 R5, RZ, RZ, R22 ;  /* 0x000000ffff057224 */ /* 0x000fe400078e0016 */
[----:B------:R-:W-:-:S05]  /*efe0*/  IMAD.WIDE.U32 R4, R7, R16, R4 ;  /* 0x0000001007047225 */ /* 0x000fca00078e0004 */
[----:B0-----:R-:W0:Y:S01]  /*eff0*/  LDC R19, c[0x0][0x658] ;  /* 0x00019600ff137b82 */ /* 0x001e220000000800 */
[----:B------:R-:W-:Y:S01]  /*f000*/  IMAD R7, R7, R17, R6 ;  /* 0x0000001107077224 */ /* 0x000fe200078e0206 */
[----:B-1----:R-:W-:Y:S01]  /*f010*/  ISETP.NE.U32.AND P0, PT, R20, RZ, PT ;  /* 0x000000ff1400720c */ /* 0x002fe20003f05070 */
[----:B------:R-:W-:Y:S02]  /*f020*/  IMAD.MOV.U32 R6, RZ, RZ, -0x1 ;  /* 0xffffffffff067424 */ /* 0x000fe400078e00ff */
[----:B------:R-:W-:Y:S01]  /*f030*/  IMAD.IADD R5, R5, 0x1, R7 ;  /* 0x0000000105057824 */ /* 0x000fe200078e0207 */
[----:B------:R-:W-:Y:S02]  /*f040*/  ISETP.NE.AND.EX P0, PT, R21, RZ, PT, P0 ;  /* 0x000000ff1500720c */ /* 0x000fe40003f05300 */
[----:B------:R-:W1:Y:S02]  /*f050*/  LDC R16, c[0x0][0x600] ;  /* 0x00018000ff107b82 */ /* 0x000e640000000800 */
[----:B--2---:R-:W-:-:S02]  /*f060*/  SHF.R.U64 R10, R4, R8, R5 ;  /* 0x00000008040a7219 */ /* 0x004fc40000001205 */
[----:B------:R-:W-:-:S04]  /*f070*/  SHF.R.U32.HI R5, RZ, R8, R5 ;  /* 0x00000008ff057219 */ /* 0x000fc80000011605 */
[----:B------:R-:W2:Y:S01]  /*f080*/  LDC R18, c[0x0][0x648] ;  /* 0x00019200ff127b82 */ /* 0x000ea20000000800 */
[-CC-:B---3--:R-:W-:Y:S02]  /*f090*/  SHF.R.U64 R17, R10, R14.reuse, R5.reuse ;  /* 0x0000000e0a117219 */ /* 0x188fe40000001205 */
[----:B------:R-:W-:-:S05]  /*f0a0*/  SHF.R.U32.HI R4, RZ, R14, R5 ;  /* 0x0000000eff047219 */ /* 0x000fca0000011605 */
[----:B------:R-:W3:Y:S01]  /*f0b0*/  LDC R22, c[0x0][0x638] ;  /* 0x00018e00ff167b82 */ /* 0x000ee20000000800 */
[-CC-:B0-----:R-:W-:Y:S02]  /*f0c0*/  SHF.R.U64 R14, R17, R19.reuse, R4.reuse ;  /* 0x00000013110e7219 */ /* 0x181fe40000001204 */
[-C--:B------:R-:W-:Y:S02]  /*f0d0*/  SHF.L.U32 R6, R6, R19.reuse, RZ ;  /* 0x0000001306067219 */ /* 0x080fe400000006ff */
[----:B------:R-:W-:Y:S01]  /*f0e0*/  SHF.R.U32.HI R5, RZ, R19, R4 ;  /* 0x00000013ff057219 */ /* 0x000fe20000011604 */
[----:B------:R-:W-:Y:S01]  /*f0f0*/  IMAD.MOV.U32 R4, RZ, RZ, R14 ;  /* 0x000000ffff047224 */ /* 0x000fe200078e000e */
[----:B------:R-:W-:Y:S01]  /*f100*/  LOP3.LUT R26, RZ, R6, RZ, 0x33, !PT ;  /* 0x00000006ff1a7212 */ /* 0x000fe200078e33ff */
[----:B------:R-:W0:Y:S01]  /*f110*/  LDC R23, c[0x0][0x610] ;  /* 0x00018400ff177b82 */ /* 0x000e220000000800 */
[----:B------:R-:W-:Y:S05]  /*f120*/  @!P0 BRA `(.L_x_300) ;  /* 0x0000000000288947 */ /* 0x000fea0003800000 */
        /* <DEDUP_REMOVED lines=10> */
.L_x_300:
[----:B--2---:R-:W-:Y:S01]  /*f1d0*/  SHF.R.U64 R4, R4, R18, R5 ;  /* 0x0000001204047219 */ /* 0x004fe20000001205 */
[----:B-1----:R-:W-:Y:S01]  /*f1e0*/  VIADD R7, R16, 0xffffffff ;  /* 0xffffffff10077836 */ /* 0x002fe20000000000 */
[----:B------:R-:W-:Y:S01]  /*f1f0*/  SHF.L.U32 R24, R24, R19, RZ ;  /* 0x0000001318187219 */ /* 0x000fe200000006ff */
[----:B------:R-:W-:Y:S01]  /*f200*/  @P2 IMAD R0, R11, R12, R2 ;  /* 0x0000000c0b002224 */ /* 0x000fe200078e0202 */
[----:B------:R-:W-:Y:S01]  /*f210*/  LOP3.LUT R3, R17, R26, RZ, 0xc0, !PT ;  /* 0x0000001a11037212 */ /* 0x000fe200078ec0ff */
[----:B------:R-:W-:Y:S01]  /*f220*/  IMAD.MOV R5, RZ, RZ, -R4 ;  /* 0x000000ffff057224 */ /* 0x000fe200078e0a04 */
[----:B------:R-:W-:Y:S01]  /*f230*/  LOP3.LUT R7, R10, R7, RZ, 0xc0, !PT ;  /* 0x000000070a077212 */ /* 0x000fe200078ec0ff */
[----:B------:R-:W-:Y:S02]  /*f240*/  IMAD.MOV.U32 R6, RZ, RZ, R15 ;  /* 0x000000ffff067224 */ /* 0x000fe400078e000f */
[----:B------:R-:W-:Y:S02]  /*f250*/  IMAD R3, R24, R4, R3 ;  /* 0x0000000418037224 */ /* 0x000fe400078e0203 */
[----:B---3--:R-:W-:-:S02]  /*f260*/  IMAD R2, R5, R22, R14 ;  /* 0x0000001605027224 */ /* 0x008fc400078e020e */
[----:B0-----:R-:W-:Y:S02]  /*f270*/  IMAD R0, R3, R23, R0 ;  /* 0x0000001703007224 */ /* 0x001fe400078e0200 */
[----:B------:R-:W-:Y:S02]  /*f280*/  IMAD R5, R2, R16, R7 ;  /* 0x0000001002057224 */ /* 0x000fe400078e0207 */
[----:B------:R-:W-:-:S03]  /*f290*/  IMAD.MOV.U32 R4, RZ, RZ, 0x1 ;  /* 0x00000001ff047424 */ /* 0x000fc600078e00ff */
[----:B------:R-:W-:Y:S02]  /*f2a0*/  SEL R14, R5, R0, !P2 ;  /* 0x00000000050e7207 */ /* 0x000fe40005000000 */
[----:B------:R-:W-:-:S07]  /*f2b0*/  SEL R5, R0, R5, !P2 ;  /* 0x0000000500057207 */ /* 0x000fce0005000000 */
.L_x_298:
[----:B------:R-:W-:-:S08]  /*f2c0*/  NOP ;  /* 0x0000000000007918 */ /* 0x000fd00000000000 */
[----:B0-----:R-:W0:-:S00]  /*f2d0*/  USETMAXREG.DEALLOC.CTAPOOL 0x28 ;  /* 0x00000028000079c8 */ /* 0x001e0000080e0500 */
[----:B------:R-:W-:-:S13]  /*f2e0*/  ISETP.NE.AND P0, PT, RZ, UR8, PT ;  /* 0x00000008ff007c0c */ /* 0x000fda000bf05270 */
[----:B------:R-:W-:Y:S05]  /*f2f0*/  @P0 EXIT ;  /* 0x000000000000094d */ /* 0x000fea0003800000 */
[----:B0-----:R-:W-:Y:S01]  /*f300*/  LOP3.LUT P0, RZ, R4, 0xff, RZ, 0xc0, !PT ;  /* 0x000000ff04ff7812 */ /* 0x001fe2000780c0ff */
[----:B------:R-:W-:Y:S02]  /*f310*/  IMAD.MOV.U32 R12, RZ, RZ, 0x1 ;  /* 0x00000001ff0c7424 */ /* 0x000fe400078e00ff */
[----:B------:R-:W-:-:S10]  /*f320*/  IMAD.MOV.U32 R11, RZ, RZ, RZ ;  /* 0x000000ffff0b7224 */ /* 0x000fd400078e00ff */
[----:B------:R-:W-:Y:S05]  /*f330*/  @!P0 BRA `(.L_x_301) ;  /* 0x0000000c00648947 */ /* 0x000fea0003800000 */
[----:B------:R-:W0:Y:S01]  /*f340*/  S2R R8, SR_CgaCtaId ;  /* 0x0000000000087919 */ /* 0x000e220000008800 */
[----:B------:R-:W-:Y:S01]  /*f350*/  ULDC UR4, c[0x0][0x28c] ;  /* 0x0000a30000047ab9 */ /* 0x000fe20000000800 */
[----:B------:R-:W-:Y:S01]  /*f360*/  ULDC UR6, c[0x0][0x658] ;  /* 0x0001960000067ab9 */ /* 0x000fe20000000800 */
[----:B------:R-:W-:Y:S01]  /*f370*/  UIADD3 UR10, UR4, 0x7f, URZ ;  /* 0x0000007f040a7890 */ /* 0x000fe2000fffe03f */
[----:B------:R-:W-:Y:S01]  /*f380*/  BSSY B0, `(.L_x_301) ;  /* 0x00000d4000007945 */ /* 0x000fe20003800000 */
[----:B------:R-:W-:Y:S01]  /*f390*/  UMOV UR7, 0xffffffff ;  /* 0xffffffff00077882 */ /* 0x000fe20000000000 */
[----:B------:R-:W-:Y:S01]  /*f3a0*/  ULDC UR5, c[0x0][0x600] ;  /* 0x0001800000057ab9 */ /* 0x000fe20000000800 */
[----:B------:R-:W-:Y:S01]  /*f3b0*/  UMOV UR9, 0x1 ;  /* 0x0000000100097882 */ /* 0x000fe20000000000 */
[----:B------:R-:W-:Y:S01]  /*f3c0*/  USHF.L.U32 UR7, UR7, UR6, URZ ;  /* 0x0000000607077299 */ /* 0x000fe2000800063f */
[----:B------:R-:W-:Y:S01]  /*f3d0*/  IMAD.MOV.U32 R10, RZ, RZ, 0x1 ;  /* 0x00000001ff0a7424 */ /* 0x000fe200078e00ff */
[----:B------:R-:W-:Y:S01]  /*f3e0*/  UIADD3 UR4, UR5, -0x1, URZ ;  /* 0xffffffff05047890 */ /* 0x000fe2000fffe03f */
[----:B------:R-:W-:Y:S01]  /*f3f0*/  IMAD.MOV.U32 R12, RZ, RZ, 0x1 ;  /* 0x00000001ff0c7424 */ /* 0x000fe200078e00ff */
[----:B------:R-:W-:Y:S01]  /*f400*/  USHF.R.S32.HI UR11, URZ, 0x1f, UR10 ;  /* 0x0000001f3f0b7899 */ /* 0x000fe2000801140a */
[----:B------:R-:W-:Y:S01]  /*f410*/  IMAD.MOV.U32 R11, RZ, RZ, RZ ;  /* 0x000000ffff0b7224 */ /* 0x000fe200078e00ff */
[----:B------:R-:W-:Y:S01]  /*f420*/  ULDC UR8, c[0x0][0xc] ;  /* 0x0000030000087ab9 */ /* 0x000fe20000000800 */
[----:B------:R-:W-:-:S02]  /*f430*/  USHF.L.U32 UR5, UR9, UR6, URZ ;  /* 0x0000000609057299 */ /* 0x000fc4000800063f */
[----:B------:R-:W-:Y:S01]  /*f440*/  ULEA.HI UR11, UR11, UR10, URZ, 0x7 ;  /* 0x0000000a0b0b7291 */ /* 0x000fe2000f8f383f */
[----:B------:R-:W-:Y:S01]  /*f450*/  ULDC UR9, c[0x0][0x10] ;  /* 0x0000040000097ab9 */ /* 0x000fe20000000800 */
[----:B------:R-:W-:Y:S02]  /*f460*/  ULOP3.LUT UR6, URZ, UR7, URZ, 0x33, !UPT ;  /* 0x000000073f067292 */ /* 0x000fe4000f8e333f */
[----:B------:R-:W-:Y:S01]  /*f470*/  UIMAD.WIDE.U32 UR8, UR8, UR9, URZ ;  /* 0x00000009080872a5 */ /* 0x000fe2000f8e003f */
[----:B------:R-:W-:Y:S01]  /*f480*/  ULDC UR7, c[0x0][0x14] ;  /* 0x0000050000077ab9 */ /* 0x000fe20000000800 */
[----:B------:R-:W-:Y:S02]  /*f490*/  USHF.R.S32.HI UR20, URZ, 0x7, UR11 ;  /* 0x000000073f147899 */ /* 0x000fe4000801140b */
[----:B------:R-:W-:Y:S02]  /*f4a0*/  UIMAD.WIDE.U32 UR22, UR8, UR7, URZ ;  /* 0x00000007081672a5 */ /* 0x000fe4000f8e003f */
[----:B------:R-:W-:-:S02]  /*f4b0*/  UIMAD UR18, UR9, UR7, URZ ;  /* 0x00000007091272a4 */ /* 0x000fc4000f8e023f */
[----:B------:R-:W-:Y:S01]  /*f4c0*/  ULOP3.LUT UR26, UR13, 0x2, URZ, 0xfc, !UPT ;  /* 0x000000020d1a7892 */ /* 0x000fe2000f8efc3f */
[C---:B0-----:R-:W-:Y:S01]  /*f4d0*/  IMAD.SHL.U32 R9, R8.reuse, 0x80, RZ ;  /* 0x0000008008097824 */ /* 0x041fe200078e00ff */
[----:B------:R-:W-:Y:S01]  /*f4e0*/  UIADD3 UR18, UR23, UR18, URZ ;  /* 0x0000001217127290 */ /* 0x000fe2000fffe03f */
[----:B------:R-:W-:Y:S01]  /*f4f0*/  IMAD.SHL.U32 R8, R8, 0x4000, RZ ;  /* 0x0000400008087824 */ /* 0x000fe200078e00ff */
[----:B------:R-:W-:Y:S02]  /*f500*/  UIADD3 UR27, UR20, 0x1, URZ ;  /* 0x00000001141b7890 */ /* 0x000fe4000fffe03f */
[----:B------:R-:W-:Y:S01]  /*f510*/  LOP3.LUT R9, R9, 0x80, RZ, 0xc0, !PT ;  /* 0x0000008009097812 */ /* 0x000fe200078ec0ff */
[----:B------:R-:W-:Y:S01]  /*f520*/  ULDC.64 UR24, c[0x0][0x198] ;  /* 0x0000660000187ab9 */ /* 0x000fe20000000a00 */
[----:B------:R-:W-:-:S08]  /*f530*/  LOP3.LUT R8, R8, 0x4000, RZ, 0xc0, !PT ;  /* 0x0000400008087812 */ /* 0x000fd000078ec0ff */
.L_x_312:
[----:B------:R-:W-:-:S03]  /*f540*/  UMOV UR7, 0xffffffff ;  /* 0xffffffff00077882 */ /* 0x000fc60000000000 */
[----:B------:R-:W-:Y:S05]  /*f550*/  BRA.DIV UR7, `(.L_x_302) ;  /* 0x0000000e07d87947 */ /* 0x000fea000b800000 */
[----:B------:R-:W-:-:S13]  /*f560*/  ELECT P0, URZ, PT ;  /* 0x00000000003f782f */ /* 0x000fda0003800000 */
.L_x_323:
[----:B------:R-:W0:Y:S01]  /*f570*/  LDC R0, c[0x0][0x28c] ;  /* 0x0000a300ff007b82 */ /* 0x000e220000000800 */
[----:B------:R-:W-:Y:S01]  /*f580*/  BSSY B1, `(.L_x_303) ;  /* 0x000003a000017945 */ /* 0x000fe20003800000 */
[----:B0-----:R-:W-:-:S13]  /*f590*/  ISETP.LT.OR P0, PT, R0, 0x1, !P0 ;  /* 0x000000010000780c */ /* 0x001fda0004701670 */
[----:B------:R-:W-:Y:S05]  /*f5a0*/  @P0 BRA `(.L_x_304) ;  /* 0x0000000000dc0947 */ /* 0x000fea0003800000 */
[----:B------:R-:W-:Y:S02]  /*f5b0*/  IMAD R14, R14, 0x100, R9 ;  /* 0x000001000e0e7824 */ /* 0x000fe400078e0209 */
[----:B------:R-:W-:Y:S02]  /*f5c0*/  IMAD.SHL.U32 R7, R5, 0x80, RZ ;  /* 0x0000008005077824 */ /* 0x000fe400078e00ff */
[----:B------:R-:W-:Y:S02]  /*f5d0*/  IMAD.MOV.U32 R13, RZ, RZ, RZ ;  /* 0x000000ffff0d7224 */ /* 0x000fe400078e00ff */
[----:B------:R-:W-:Y:S02]  /*f5e0*/  IMAD.U32 R15, RZ, RZ, UR27 ;  /* 0x0000001bff0f7e24 */ /* 0x000fe4000f8e00ff */
[----:B------:R-:W-:Y:S02]  /*f5f0*/  IMAD.MOV.U32 R0, RZ, RZ, R12 ;  /* 0x000000ffff007224 */ /* 0x000fe400078e000c */
[----:B------:R-:W-:-:S07]  /*f600*/  IMAD.MOV.U32 R3, RZ, RZ, R11 ;  /* 0x000000ffff037224 */ /* 0x000fce00078e000b */
.L_x_307:
[----:B------:R-:W0:Y:S01]  /*f610*/  S2R R5, SR_CgaCtaId ;  /* 0x0000000000057919 */ /* 0x000e220000008800 */
[----:B------:R-:W-:Y:S01]  /*f620*/  MOV R2, 0x400 ;  /* 0x0000040000027802 */ /* 0x000fe20000000f00 */
[----:B------:R-:W1:Y:S03]  /*f630*/  S2R R4, SR_TID.X ;  /* 0x0000000000047919 */ /* 0x000e660000002100 */
[----:B0-----:R-:W-:Y:S02]  /*f640*/  LEA R16, R5, R2, 0x18 ;  /* 0x0000000205107211 */ /* 0x001fe400078ec0ff */
[----:B------:R-:W-:Y:S02]  /*f650*/  SHF.L.U32 R2, R0, 0x1f, RZ ;  /* 0x0000001f00027819 */ /* 0x000fe400000006ff */
[----:B-1----:R-:W-:Y:S01]  /*f660*/  LOP3.LUT P1, RZ, R4, 0x7f, RZ, 0xc0, !PT ;  /* 0x0000007f04ff7812 */ /* 0x002fe2000782c0ff */
[----:B------:R-:W-:-:S04]  /*f670*/  IMAD R5, R3, 0x8, R16 ;  /* 0x0000000803057824 */ /* 0x000fc800078e0210 */
[----:B------:R-:W0:Y:S08]  /*f680*/  SYNCS.PHASECHK.TRANS64.TRYWAIT P0, [R5+URZ+0x20], R2 ;  /* 0x00002002050075a7 */ /* 0x000e30000800017f */
[----:B------:R-:W1:Y:S01]  /*f690*/  @!P1 LDC R4, c[0x0][0x500] ;  /* 0x00014000ff049b82 */ /* 0x000e620000000800 */
[----:B0-----:R-:W-:Y:S05]  /*f6a0*/  @!P0 BRA `(.L_x_305) ;  /* 0x0000000c00a48947 */ /* 0x001fea0003800000 */
.L_x_324:
[----:B------:R-:W-:Y:S01]  /*f6b0*/  UPRMT UR7, UR26, 0x9910, URZ ;  /* 0x000099101a077896 */ /* 0x000fe2000800003f */
[----:B-1----:R1:W-:Y:S03]  /*f6c0*/  @!P1 SYNCS.ARRIVE.TRANS64 RZ, [R5+URZ], R4 ;  /* 0x0000000405ff99a7 */ /* 0x0023e6000800003f */
[----:B------:R-:W-:-:S06]  /*f6d0*/  UISETP.NE.AND UP0, UPT, UR7, 0x2, UPT ;  /* 0x000000020700788c */ /* 0x000fcc000bf05270 */
[----:B------:R-:W-:-:S13]  /*f6e0*/  PLOP3.LUT P0, PT, PT, PT, UP0, 0x80, 0x0 ;  /* 0x000000000000781c */ /* 0x000fda0003f0f008 */
[----:B-1----:R-:W-:Y:S05]  /*f6f0*/  @P0 BRA `(.L_x_306) ;  /* 0x0000000000040947 */ /* 0x002fea0003800000 */
[----:B------:R-:W-:Y:S01]  /*f700*/  BPT.TRAP 0x1 ;  /* 0x000000040000795c */ /* 0x000fe20000300000 */
.L_x_306:
[C---:B0-----:R-:W-:Y:S01]  /*f710*/  IMAD R2, R3.reuse, 0x4000, R16 ;  /* 0x0000400003027824 */ /* 0x041fe200078e0210 */
[----:B------:R-:W-:Y:S01]  /*f720*/  R2UR UR19, R16 ;  /* 0x00000000101372ca */ /* 0x000fe200000e0000 */
[----:B------:R-:W-:Y:S01]  /*f730*/  IMAD R4, R3, 0x8000, R8 ;  /* 0x0000800003047824 */ /* 0x000fe200078e0208 */
[----:B------:R-:W-:Y:S01]  /*f740*/  R2UR UR9, R5 ;  /* 0x00000000050972ca */ /* 0x000fe200000e0000 */
[----:B------:R-:W-:Y:S01]  /*f750*/  VIADD R15, R15, 0xffffffff ;  /* 0xffffffff0f0f7836 */ /* 0x000fe20000000000 */
[----:B------:R-:W-:Y:S01]  /*f760*/  R2UR UR7, R2 ;  /* 0x00000000020772ca */ /* 0x000fe200000e0000 */
[----:B------:R-:W-:Y:S01]  /*f770*/  UIADD3 UR14, UP0, UR24, 0xf0, URZ ;  /* 0x000000f0180e7890 */ /* 0x000fe2000ff1e03f */
[----:B------:R-:W-:Y:S01]  /*f780*/  R2UR UR8, R4 ;  /* 0x00000000040872ca */ /* 0x000fe200000e0000 */
[----:B------:R-:W-:Y:S01]  /*f790*/  UIADD3 UR28, UP1, UR24, 0x1f0, URZ ;  /* 0x000001f0181c7890 */ /* 0x000fe2000ff3e03f */
[----:B------:R-:W-:Y:S01]  /*f7a0*/  R2UR UR11, R7 ;  /* 0x00000000070b72ca */ /* 0x000fe200000e0000 */
[----:B------:R-:W-:Y:S01]  /*f7b0*/  UIADD3.X UR15, URZ, UR25, URZ, UP0, !UPT ;  /* 0x000000193f0f7290 */ /* 0x000fe200087fe43f */
[----:B------:R-:W-:Y:S01]  /*f7c0*/  R2UR UR10, R13 ;  /* 0x000000000d0a72ca */ /* 0x000fe200000e0000 */
[----:B------:R-:W-:Y:S01]  /*f7d0*/  VIADD R3, R3, 0x1 ;  /* 0x0000000103037836 */ /* 0x000fe20000000000 */
[----:B------:R-:W-:Y:S01]  /*f7e0*/  R2UR UR12, R6 ;  /* 0x00000000060c72ca */ /* 0x000fe200000e0000 */
[----:B------:R-:W-:Y:S01]  /*f7f0*/  UIADD3.X UR29, URZ, UR25, URZ, UP1, !UPT ;  /* 0x000000193f1d7290 */ /* 0x000fe20008ffe43f */
[----:B------:R-:W-:Y:S01]  /*f800*/  R2UR UR21, R14 ;  /* 0x000000000e1572ca */ /* 0x000fe200000e0000 */
[----:B------:R-:W-:Y:S01]  /*f810*/  UMOV UR16, 0x0 ;  /* 0x0000000000107882 */ /* 0x000fe20000000000 */
[----:B------:R-:W-:Y:S01]  /*f820*/  ISETP.GT.AND P1, PT, R15, 0x1, PT ;  /* 0x000000010f00780c */ /* 0x000fe20003f24270 */
[----:B------:R-:W-:Y:S01]  /*f830*/  UIADD3 UR7, UR7, 0x100, URZ ;  /* 0x0000010007077890 */ /* 0x000fe2000fffe03f */
[----:B------:R-:W-:Y:S01]  /*f840*/  ISETP.NE.AND P0, PT, R3, 0x4, PT ;  /* 0x000000040300780c */ /* 0x000fe20003f05270 */
[----:B------:R-:W-:Y:S01]  /*f850*/  UIADD3 UR19, UR19, 0x10100, UR8 ;  /* 0x0001010013137890 */ /* 0x000fe2000fffe008 */
[----:B------:R-:W-:Y:S01]  /*f860*/  VIADD R13, R13, 0x80 ;  /* 0x000000800d0d7836 */ /* 0x000fe20000000000 */
[----:B------:R-:W-:Y:S01]  /*f870*/  UMOV UR17, 0x10000000 ;  /* 0x1000000000117882 */ /* 0x000fe20000000000 */
[----:B------:R-:W-:Y:S01]  /*f880*/  UMOV UR30, 0x30000 ;  /* 0x00030000001e7882 */ /* 0x000fe20000000000 */
[----:B------:R-:W-:Y:S01]  /*f890*/  SEL R5, RZ, 0x1, P0 ;  /* 0x00000001ff057807 */ /* 0x000fe20000000000 */
[----:B------:R-:W-:Y:S01]  /*f8a0*/  UMOV UR8, UR7 ;  /* 0x0000000700087c82 */ /* 0x000fe20008000000 */
[----:B------:R-:W-:Y:S01]  /*f8b0*/  SEL R3, R3, RZ, P0 ;  /* 0x000000ff03037207 */ /* 0x000fe20000000000 */
[----:B------:R0:W-:Y:S01]  /*f8c0*/  UTMALDG.3D [UR8], [UR14], desc[UR16] ;  /* 0x000010080e0075b4 */ /* 0x0001e20008011000 */
[----:B------:R-:W-:Y:S01]  /*f8d0*/  LOP3.LUT R0, R0, R5, RZ, 0x3c, !PT ;  /* 0x0000000500007212 */ /* 0x000fe200078e3cff */
[----:B0-----:R-:W-:Y:S01]  /*f8e0*/  UMOV UR11, UR21 ;  /* 0x00000015000b7c82 */ /* 0x001fe20008000000 */
[----:B------:R-:W-:-:S02]  /*f8f0*/  UMOV UR8, UR19 ;  /* 0x0000001300087c82 */ /* 0x000fc40008000000 */
[----:B------:R0:W-:Y:S02]  /*f900*/  UTMALDG.3D.MULTICAST [UR8], [UR28], UR30, desc[UR16] ;  /* 0x000010081c0073b4 */ /* 0x0001e4000801181e */
[----:B0-----:R-:W-:Y:S05]  /*f910*/  @P1 BRA `(.L_x_307) ;  /* 0xfffffffc003c1947 */ /* 0x001fea000383ffff */
.L_x_304:
[----:B------:R-:W-:Y:S05]  /*f920*/  BSYNC B1 ;  /* 0x0000000000017941 */ /* 0x000fea0003800000 */
.L_x_303:
[----:B------:R-:W2:Y:S01]  /*f930*/  LDL.LU R17, [R1+0x78] ;  /* 0x0000780001117983 */ /* 0x000ea20000300800 */
[----:B------:R-:W-:Y:S01]  /*f940*/  LOP3.LUT P3, RZ, R10, 0xff, RZ, 0xc0, !PT ;  /* 0x000000ff0aff7812 */ /* 0x000fe2000786c0ff */
[----:B------:R-:W-:Y:S01]  /*f950*/  VIADD R11, R11, UR20 ;  /* 0x000000140b0b7c36 */ /* 0x000fe20008000000 */
[----:B------:R-:W-:Y:S01]  /*f960*/  ULDC.64 UR8, c[0x0][0x650] ;  /* 0x0001940000087ab9 */ /* 0x000fe20000000a00 */
[----:B------:R-:W3:Y:S01]  /*f970*/  LDL.LU R16, [R1+0x7c] ;  /* 0x00007c0001107983 */ /* 0x000ee20000300800 */
[----:B------:R-:W-:Y:S01]  /*f980*/  IMAD.U32 R4, RZ, RZ, UR20 ;  /* 0x00000014ff047e24 */ /* 0x000fe2000f8e00ff */
[----:B------:R-:W-:Y:S01]  /*f990*/  BSSY B1, `(.L_x_308) ;  /* 0x0000070000017945 */ /* 0x000fe20003800000 */
[----:B------:R-:W-:Y:S01]  /*f9a0*/  ISETP.GT.U32.AND P0, PT, R11, 0x3, PT ;  /* 0x000000030b00780c */ /* 0x000fe20003f04070 */
[----:B------:R-:W-:Y:S01]  /*f9b0*/  IMAD.MOV.U32 R5, RZ, RZ, -0x1 ;  /* 0xffffffffff057424 */ /* 0x000fe200078e00ff */
[----:B------:R-:W-:Y:S01]  /*f9c0*/  SHF.R.U32.HI R0, RZ, 0x2, R11 ;  /* 0x00000002ff007819 */ /* 0x000fe2000001160b */
[----:B------:R-:W-:Y:S01]  /*f9d0*/  IMAD.MOV.U32 R14, RZ, RZ, -0x1 ;  /* 0xffffffffff0e7424 */ /* 0x000fe200078e00ff */
[----:B------:R-:W-:Y:S01]  /*f9e0*/  ISETP.LT.U32.AND P0, PT, R4, 0x4, P0 ;  /* 0x000000040400780c */ /* 0x000fe20000701070 */
[----:B------:R-:W-:Y:S01]  /*f9f0*/  IMAD.MOV.U32 R6, RZ, RZ, -0x1 ;  /* 0xffffffffff067424 */ /* 0x000fe200078e00ff */
[----:B------:R-:W-:Y:S01]  /*fa00*/  LOP3.LUT R0, R0, 0x1, RZ, 0xc0, !PT ;  /* 0x0000000100007812 */ /* 0x000fe200078ec0ff */
[----:B------:R-:W0:Y:S01]  /*fa10*/  @P3 S2R R3, SR_CgaCtaId ;  /* 0x0000000000033919 */ /* 0x000e220000008800 */
[----:B------:R-:W-:-:S02]  /*fa20*/  @P3 MOV R2, 0x400 ;  /* 0x0000040000023802 */ /* 0x000fc40000000f00 */
[----:B------:R-:W-:Y:S01]  /*fa30*/  ISETP.NE.U32.AND P1, PT, R0, 0x1, PT ;  /* 0x000000010000780c */ /* 0x000fe20003f25070 */
[----:B------:R-:W-:Y:S01]  /*fa40*/  IMAD.U32 R0, RZ, RZ, UR20 ;  /* 0x00000014ff007e24 */ /* 0x000fe2000f8e00ff */
[----:B------:R-:W-:Y:S02]  /*fa50*/  LOP3.LUT R11, R11, 0x3, RZ, 0xc0, !PT ;  /* 0x000000030b0b7812 */ /* 0x000fe400078ec0ff */
[----:B------:R-:W-:Y:S02]  /*fa60*/  PRMT R10, RZ, 0x7610, R10 ;  /* 0x00007610ff0a7816 */ /* 0x000fe4000000000a */
[----:B------:R-:W-:-:S04]  /*fa70*/  ISETP.GT.U32.AND P1, PT, R0, 0x3, !P1 ;  /* 0x000000030000780c */ /* 0x000fc80004f24070 */
[----:B------:R-:W-:Y:S02]  /*fa80*/  SEL R0, RZ, 0x1, !P1 ;  /* 0x00000001ff007807 */ /* 0x000fe40004800000 */
[----:B0-----:R-:W-:Y:S02]  /*fa90*/  @P3 LEA R2, R3, R2, 0x18 ;  /* 0x0000000203023211 */ /* 0x001fe400078ec0ff */
[----:B------:R-:W-:Y:S02]  /*faa0*/  SEL R3, RZ, 0x1, !P0 ;  /* 0x00000001ff037807 */ /* 0x000fe40004000000 */
[----:B------:R0:W-:Y:S02]  /*fab0*/  @P3 SYNCS.ARRIVE.TRANS64.A1T0 RZ, [R2+URZ+0x58], RZ ;  /* 0x000058ff02ff39a7 */ /* 0x0001e4000810003f */
[----:B------:R-:W-:Y:S02]  /*fac0*/  LOP3.LUT R12, R0, R12, R3, 0x96, !PT ;  /* 0x0000000c000c7212 */ /* 0x000fe400078e9603 */
[----:B------:R-:W-:-:S02]  /*fad0*/  PRMT R0, RZ, 0x7610, R0 ;  /* 0x00007610ff007816 */ /* 0x000fc40000000000 */
[----:B---3--:R-:W-:-:S04]  /*fae0*/  IADD3 R16, P3, R16, UR22, RZ ;  /* 0x0000001610107c10 */ /* 0x008fc8000ff7e0ff */
[----:B--2---:R-:W-:Y:S01]  /*faf0*/  IADD3.X R17, R17, UR18, RZ, P3, !PT ;  /* 0x0000001211117c10 */ /* 0x004fe20009ffe4ff */
[----:B------:R0:W-:Y:S01]  /*fb00*/  STL [R1+0x7c], R16 ;  /* 0x00007c1001007387 */ /* 0x0001e20000100800 */
[----:B------:R-:W-:-:S03]  /*fb10*/  ISETP.GE.U32.AND P3, PT, R16, UR8, PT ;  /* 0x0000000810007c0c */ /* 0x000fc6000bf66070 */
[----:B------:R0:W-:Y:S01]  /*fb20*/  STL [R1+0x78], R17 ;  /* 0x0000781101007387 */ /* 0x0001e20000100800 */
[----:B------:R-:W-:-:S13]  /*fb30*/  ISETP.GE.U32.AND.EX P0, PT, R17, UR9, PT, P3 ;  /* 0x0000000911007c0c */ /* 0x000fda000bf06130 */
[----:B0-----:R-:W-:Y:S05]  /*fb40*/  @P0 BRA `(.L_x_309) ;  /* 0x0000000400500947 */ /* 0x001fea0003800000 */
[----:B------:R-:W-:Y:S01]  /*fb50*/  ULDC.64 UR8, c[0x0][0x628] ;  /* 0x00018a0000087ab9 */ /* 0x000fe20000000a00 */
[----:B------:R-:W0:Y:S01]  /*fb60*/  S2R R13, SR_CTAID.X ;  /* 0x00000000000d7919 */ /* 0x000e220000002500 */
[----:B------:R-:W-:Y:S01]  /*fb70*/  ISETP.NE.U32.AND P0, PT, RZ, UR8, PT ;  /* 0x00000008ff007c0c */ /* 0x000fe2000bf05070 */
[----:B------:R-:W-:Y:S01]  /*fb80*/  ULDC UR10, c[0x0][0x630] ;  /* 0x00018c00000a7ab9 */ /* 0x000fe20000000800 */
[----:B------:R-:W-:Y:S01]  /*fb90*/  IMAD.MOV.U32 R2, RZ, RZ, R16 ;  /* 0x000000ffff027224 */ /* 0x000fe200078e0010 */
[----:B------:R-:W1:Y:S01]  /*fba0*/  S2R R0, SR_CTAID.Y ;  /* 0x0000000000007919 */ /* 0x000e620000002600 */
[----:B------:R-:W-:Y:S01]  /*fbb0*/  ISETP.NE.AND.EX P0, PT, RZ, UR9, PT, P0 ;  /* 0x00000009ff007c0c */ /* 0x000fe2000bf05300 */
[----:B------:R-:W-:-:S12]  /*fbc0*/  IMAD.MOV.U32 R3, RZ, RZ, R17 ;  /* 0x000000ffff037224 */ /* 0x000fd800078e0011 */
[----:B------:R-:W-:Y:S05]  /*fbd0*/  @!P0 BRA `(.L_x_310) ;  /* 0x0000000000288947 */ /* 0x000fea0003800000 */
[----:B------:R-:W-:Y:S02]  /*fbe0*/  ULDC UR7, c[0x0][0x634] ;  /* 0x00018d0000077ab9 */ /* 0x000fe40000000800 */
[----:B------:R-:W-:-:S05]  /*fbf0*/  IADD3 R7, P0, R16, UR7, RZ ;  /* 0x0000000710077c10 */ /* 0x000fca000ff1e0ff */
[----:B------:R-:W-:-:S04]  /*fc00*/  IMAD.X R15, RZ, RZ, R17, P0 ;  /* 0x000000ffff0f7224 */ /* 0x000fc800000e0611 */
[----:B------:R-:W-:-:S04]  /*fc10*/  IMAD.WIDE.U32 R4, R15, UR8, RZ ;  /* 0x000000080f047c25 */ /* 0x000fc8000f8e00ff */
[----:B------:R-:W-:-:S04]  /*fc20*/  IMAD.WIDE.U32 R4, P0, R7, UR9, R4 ;  /* 0x0000000907047c25 */ /* 0x000fc8000f800004 */
[----:B------:R-:W-:-:S04]  /*fc30*/  IMAD.WIDE.U32 R6, R7, UR8, RZ ;  /* 0x0000000807067c25 */ /* 0x000fc8000f8e00ff */
[----:B------:R-:W-:Y:S01]  /*fc40*/  IMAD.X R3, RZ, RZ, RZ, P0 ;  /* 0x000000ffff037224 */ /* 0x000fe200000e06ff */
[----:B------:R-:W-:Y:S01]  /*fc50*/  IADD3 RZ, P0, R7, R4, RZ ;  /* 0x0000000407ff7210 */ /* 0x000fe20007f1e0ff */
[----:B------:R-:W-:-:S04]  /*fc60*/  IMAD.MOV.U32 R2, RZ, RZ, R5 ;  /* 0x000000ffff027224 */ /* 0x000fc800078e0005 */
[----:B------:R-:W-:-:S08]  /*fc70*/  IMAD.WIDE.U32.X R2, R15, UR9, R2, P0 ;  /* 0x000000090f027c25 */ /* 0x000fd000080e0402 */
.L_x_310:
[--C-:B------:R-:W-:Y:S01]  /*fc80*/  SHF.R.U64 R6, R2, UR10, R3.reuse ;  /* 0x0000000a02067c19 */ /* 0x100fe20008001203 */
[----:B------:R-:W-:Y:S01]  /*fc90*/  ULDC.64 UR8, c[0x0][0x620] ;  /* 0x0001880000087ab9 */ /* 0x000fe20000000a00 */
[----:B------:R-:W-:Y:S01]  /*fca0*/  SHF.R.U32.HI R2, RZ, UR10, R3 ;  /* 0x0000000aff027c19 */ /* 0x000fe20008011603 */
[----:B------:R-:W-:Y:S01]  /*fcb0*/  IMAD.MOV.U32 R3, RZ, RZ, R17 ;  /* 0x000000ffff037224 */ /* 0x000fe200078e0011 */
[----:B------:R-:W-:Y:S01]  /*fcc0*/  IADD3 R5, P0, RZ, -R6, RZ ;  /* 0x80000006ff057210 */ /* 0x000fe20007f1e0ff */
[----:B------:R-:W-:Y:S01]  /*fcd0*/  ULDC UR7, c[0x0][0x150] ;  /* 0x0000540000077ab9 */ /* 0x000fe20000000800 */
[----:B0-----:R-:W-:Y:S01]  /*fce0*/  I2FP.F32.U32 R7, R13 ;  /* 0x0000000d00077245 */ /* 0x001fe20000201000 */
[----:B------:R-:W0:Y:S01]  /*fcf0*/  LDC R18, c[0x0][0x144] ;  /* 0x00005100ff127b82 */ /* 0x000e220000000800 */
[----:B------:R-:W-:Y:S01]  /*fd00*/  ULDC.64 UR10, c[0x0][0x640] ;  /* 0x00019000000a7ab9 */ /* 0x000fe20000000a00 */
[----:B------:R-:W-:Y:S01]  /*fd10*/  IMAD.X R2, RZ, RZ, ~R2, P0 ;  /* 0x000000ffff027224 */ /* 0x000fe200000e0e02 */
[----:B------:R-:W-:-:S03]  /*fd20*/  ISETP.NE.U32.AND P0, PT, RZ, UR10, PT ;  /* 0x0000000aff007c0c */ /* 0x000fc6000bf05070 */
[----:B------:R-:W-:Y:S01]  /*fd30*/  IMAD R4, R2, UR8, RZ ;  /* 0x0000000802047c24 */ /* 0x000fe2000f8e02ff */
[----:B------:R-:W-:Y:S01]  /*fd40*/  ISETP.NE.AND.EX P0, PT, RZ, UR11, PT, P0 ;  /* 0x0000000bff007c0c */ /* 0x000fe2000bf05300 */
[----:B------:R-:W-:Y:S01]  /*fd50*/  IMAD.MOV.U32 R2, RZ, RZ, R16 ;  /* 0x000000ffff027224 */ /* 0x000fe200078e0010 */
[----:B------:R-:W2:Y:S03]  /*fd60*/  LDC R15, c[0x0][0x148] ;  /* 0x00005200ff0f7b82 */ /* 0x000ea60000000800 */
[----:B------:R-:W-:Y:S01]  /*fd70*/  IMAD.WIDE.U32 R2, R5, UR8, R2 ;  /* 0x0000000805027c25 */ /* 0x000fe2000f8e0002 */
[----:B------:R-:W-:-:S03]  /*fd80*/  ULDC UR8, c[0x0][0x154] ;  /* 0x0000550000087ab9 */ /* 0x000fc60000000800 */
[----:B------:R-:W-:Y:S02]  /*fd90*/  IMAD R5, R5, UR9, R4 ;  /* 0x0000000905057c24 */ /* 0x000fe4000f8e0204 */
[----:B------:R-:W-:Y:S01]  /*fda0*/  FMUL R4, R7, UR7 ;  /* 0x0000000707047c20 */ /* 0x000fe20008400000 */
[----:B------:R-:W-:Y:S01]  /*fdb0*/  ULDC UR7, c[0x0][0x618] ;  /* 0x0001860000077ab9 */ /* 0x000fe20000000800 */
[----:B------:R-:W-:Y:S01]  /*fdc0*/  ULDC UR9, c[0x0][0x608] ;  /* 0x0001820000097ab9 */ /* 0x000fe20000000800 */
[----:B------:R-:W-:-:S03]  /*fdd0*/  IMAD.IADD R3, R3, 0x1, R5 ;  /* 0x0000000103037824 */ /* 0x000fc600078e0205 */
[----:B------:R-:W3:Y:S02]  /*fde0*/  F2I.U32.TRUNC.NTZ R4, R4 ;  /* 0x0000000400047305 */ /* 0x000ee4000020f000 */
[----:B------:R-:W-:Y:S02]  /*fdf0*/  SHF.R.U64 R7, R2, UR7, R3 ;  /* 0x0000000702077c19 */ /* 0x000fe40008001203 */
[----:B-1----:R-:W-:-:S05]  /*fe00*/  I2FP.F32.U32 R2, R0 ;  /* 0x0000000000027245 */ /* 0x002fca0000201000 */
[----:B------:R-:W-:Y:S01]  /*fe10*/  FMUL R5, R2, UR8 ;  /* 0x0000000802057c20 */ /* 0x000fe20008400000 */
[----:B------:R-:W-:Y:S01]  /*fe20*/  SHF.R.U32.HI R2, RZ, UR7, R3 ;  /* 0x00000007ff027c19 */ /* 0x000fe20008011603 */
[----:B------:R-:W-:Y:S02]  /*fe30*/  ULDC UR7, c[0x0][0x658] ;  /* 0x0001960000077ab9 */ /* 0x000fe40000000800 */
[----:B------:R1:W4:Y:S01]  /*fe40*/  F2I.U32.TRUNC.NTZ R19, R5 ;  /* 0x0000000500137305 */ /* 0x000322000020f000 */
[----:B------:R-:W-:Y:S01]  /*fe50*/  SHF.R.U64 R16, R7, UR9, R2 ;  /* 0x0000000907107c19 */ /* 0x000fe20008001202 */
[----:B---3--:R-:W-:Y:S01]  /*fe60*/  IMAD.MOV R4, RZ, RZ, -R4 ;  /* 0x000000ffff047224 */ /* 0x008fe200078e0a04 */
[----:B------:R-:W-:-:S03]  /*fe70*/  SHF.R.U32.HI R3, RZ, UR9, R2 ;  /* 0x00000009ff037c19 */ /* 0x000fc60008011602 */
[----:B0-----:R-:W-:Y:S01]  /*fe80*/  IMAD R13, R18, R4, R13 ;  /* 0x00000004120d7224 */ /* 0x001fe200078e020d */
[--C-:B------:R-:W-:Y:S02]  /*fe90*/  SHF.R.U64 R14, R16, UR7, R3.reuse ;  /* 0x00000007100e7c19 */ /* 0x100fe40008001203 */
[----:B------:R-:W-:-:S03]  /*fea0*/  SHF.R.U32.HI R17, RZ, UR7, R3 ;  /* 0x00000007ff117c19 */ /* 0x000fc60008011603 */
[----:B------:R-:W-:Y:S02]  /*feb0*/  IMAD.MOV.U32 R2, RZ, RZ, R14 ;  /* 0x000000ffff027224 */ /* 0x000fe400078e000e */
[----:B------:R-:W-:Y:S01]  /*fec0*/  IMAD.MOV.U32 R3, RZ, RZ, R17 ;  /* 0x000000ffff037224 */ /* 0x000fe200078e0011 */
[----:B-12-4-:R-:W-:Y:S06]  /*fed0*/  @!P0 BRA `(.L_x_311) ;  /* 0x0000000000288947 */ /* 0x016fec0003800000 */
[----:B------:R-:W-:Y:S02]  /*fee0*/  ULDC UR7, c[0x0][0x64c] ;  /* 0x0001930000077ab9 */ /* 0x000fe40000000800 */
[----:B------:R-:W-:-:S05]  /*fef0*/  IADD3 R3, P0, R14, UR7, RZ ;  /* 0x000000070e037c10 */ /* 0x000fca000ff1e0ff */
[----:B------:R-:W-:-:S04]  /*ff00*/  IMAD.X R17, RZ, RZ, R17, P0 ;  /* 0x000000ffff117224 */ /* 0x000fc800000e0611 */
[----:B------:R-:W-:-:S04]  /*ff10*/  IMAD.WIDE.U32 R4, R17, UR10, RZ ;  /* 0x0000000a11047c25 */ /* 0x000fc8000f8e00ff */
[----:B------:R-:W-:-:S04]  /*ff20*/  IMAD.WIDE.U32 R4, P0, R3, UR11, R4 ;  /* 0x0000000b03047c25 */ /* 0x000fc8000f800004 */
[----:B------:R-:W-:-:S04]  /*ff30*/  IMAD.WIDE.U32 R2, R3, UR10, RZ ;  /* 0x0000000a03027c25 */ /* 0x000fc8000f8e00ff */
[----:B------:R-:W-:Y:S01]  /*ff40*/  IMAD.MOV.U32 R2, RZ, RZ, R5 ;  /* 0x000000ffff027224 */ /* 0x000fe200078e0005 */
[----:B------:R-:W-:Y:S01]  /*ff50*/  IADD3 RZ, P1, R3, R4, RZ ;  /* 0x0000000403ff7210 */ /* 0x000fe20007f3e0ff */
[----:B------:R-:W-:-:S04]  /*ff60*/  IMAD.X R3, RZ, RZ, RZ, P0 ;  /* 0x000000ffff037224 */ /* 0x000fc800000e06ff */
[----:B------:R-:W-:-:S08]  /*ff70*/  IMAD.WIDE.U32.X R2, R17, UR11, R2, P1 ;  /* 0x0000000b11027c25 */ /* 0x000fd000088e0402 */
.L_x_311:
[----:B------:R-:W-:Y:S01]  /*ff80*/  ULDC UR7, c[0x0][0x648] ;  /* 0x0001920000077ab9 */ /* 0x000fe20000000800 */
[----:B------:R-:W-:Y:S01]  /*ff90*/  LOP3.LUT R16, R16, UR6, RZ, 0xc0, !PT ;  /* 0x0000000610107c12 */ /* 0x000fe2000f8ec0ff */
[----:B------:R-:W-:Y:S01]  /*ffa0*/  IMAD.MOV R19, RZ, RZ, -R19 ;  /* 0x000000ffff137224 */ /* 0x000fe200078e0a13 */
[----:B------:R-:W-:Y:S01]  /*ffb0*/  SHF.R.U64 R3, R2, UR7, R3 ;  /* 0x0000000702037c19 */ /* 0x000fe20008001203 */
[----:B------:R-:W-:Y:S01]  /*ffc0*/  ULDC UR7, c[0x0][0x638] ;  /* 0x00018e0000077ab9 */ /* 0x000fe20000000800 */
[----:B------:R-:W-:Y:S01]  /*ffd0*/  LOP3.LUT R7, R7, UR4, RZ, 0xc0, !PT ;  /* 0x0000000407077c12 */ /* 0x000fe2000f8ec0ff */
[----:B------:R-:W-:Y:S01]  /*ffe0*/  @P2 IMAD R13, R15, R19, R0 ;  /* 0x000000130f0d2224 */ /* 0x000fe200078e0200 */
[----:B------:R-:W-:Y:S01]  /*fff0*/  ULDC UR8, c[0x0][0x610] ;  /* 0x0001840000087ab9 */ /* 0x000fe20000000800 */
[----:B------:R-:W-:Y:S02]  /*10000*/  IMAD.MOV R5, RZ, RZ, -R3 ;  /* 0x000000ffff057224 */ /* 0x000fe400078e0a03 */
[----:B------:R-:W-:-:S02]  /*10010*/  IMAD R16, R3, UR5, R16 ;  /* 0x0000000503107c24 */ /* 0x000fc4000f8e0210 */
[----:B------:R-:W-:Y:S01]  /*10020*/  IMAD R14, R5, UR7, R14 ;  /* 0x00000007050e7c24 */ /* 0x000fe2000f8e020e */
[----:B------:R-:W-:Y:S01]  /*10030*/  ULDC UR7, c[0x0][0x600] ;  /* 0x0001800000077ab9 */ /* 0x000fe20000000800 */
[----:B------:R-:W-:Y:S02]  /*10040*/  IMAD R13, R16, UR8, R13 ;  /* 0x00000008100d7c24 */ /* 0x000fe4000f8e020d */
[----:B------:R-:W-:Y:S02]  /*10050*/  IMAD R2, R14, UR7, R7 ;  /* 0x000000070e027c24 */ /* 0x000fe4000f8e0207 */
[----:B------:R-:W-:-:S03]  /*10060*/  IMAD.MOV.U32 R0, RZ, RZ, 0x1 ;  /* 0x00000001ff007424 */ /* 0x000fc600078e00ff */
[----:B------:R-:W-:Y:S02]  /*10070*/  SEL R14, R2, R13, !P2 ;  /* 0x0000000d020e7207 */ /* 0x000fe40005000000 */
[----:B------:R-:W-:-:S07]  /*10080*/  SEL R5, R13, R2, !P2 ;  /* 0x000000020d057207 */ /* 0x000fce0005000000 */
.L_x_309:
[----:B------:R-:W-:Y:S05]  /*10090*/  BSYNC B1 ;  /* 0x0000000000017941 */ /* 0x000fea0003800000 */
.L_x_308:
[----:B------:R-:W-:-:S13]  /*100a0*/  LOP3.LUT P0, RZ, R0, 0xff, RZ, 0xc0, !PT ;  /* 0x000000ff00ff7812 */ /* 0x000fda000780c0ff */
[----:B------:R-:W-:Y:S05]  /*100b0*/  @P0 BRA `(.L_x_312) ;  /* 0xfffffff400200947 */ /* 0x000fea000383ffff */
[----:B------:R-:W-:Y:S05]  /*100c0*/  BSYNC B0 ;  /* 0x0000000000007941 */ /* 0x000fea0003800000 */
.L_x_301:
[----:B------:R-:W-:-:S03]  /*100d0*/  UMOV UR7, 0xffffffff ;  /* 0xffffffff00077882 */ /* 0x000fc60000000000 */
[----:B------:R-:W-:Y:S05]  /*100e0*/  BRA.DIV UR7, `(.L_x_313) ;  /* 0x0000000607287947 */ /* 0x000fea000b800000 */
[----:B------:R-:W-:-:S13]  /*100f0*/  ELECT P0, URZ, PT ;  /* 0x00000000003f782f */ /* 0x000fda0003800000 */
.L_x_327:
[----:B------:R-:W-:Y:S04]  /*10100*/  BSSY B0, `(.L_x_314) ;  /* 0x000002c000007945 */ /* 0x000fe80003800000 */
[----:B------:R-:W-:Y:S05]  /*10110*/  @!P0 BRA `(.L_x_315) ;  /* 0x0000000000a88947 */ /* 0x000fea0003800000 */
[----:B------:R-:W-:-:S04]  /*10120*/  ULOP3.LUT UR7, UR13, 0x2, URZ, 0xfc, !UPT ;  /* 0x000000020d077892 */ /* 0x000fc8000f8efc3f */
[----:B------:R-:W-:-:S06]  /*10130*/  UISETP.NE.AND UP0, UPT, UR7, 0x3, UPT ;  /* 0x000000030700788c */ /* 0x000fcc000bf05270 */
[----:B------:R-:W-:-:S13]  /*10140*/  PLOP3.LUT P0, PT, PT, PT, UP0, 0x80, 0x0 ;  /* 0x000000000000781c */ /* 0x000fda0003f0f008 */
[----:B------:R-:W-:Y:S05]  /*10150*/  @!P0 BRA `(.L_x_316) ;  /* 0x0000000000048947 */ /* 0x000fea0003800000 */
[----:B------:R-:W-:Y:S01]  /*10160*/  BPT.TRAP 0x1 ;  /* 0x000000040000795c */ /* 0x000fe20000300000 */
.L_x_316:
[----:B------:R-:W0:Y:S01]  /*10170*/  S2R R3, SR_CgaCtaId ;  /* 0x0000000000037919 */ /* 0x000e220000008800 */
[----:B------:R-:W-:Y:S02]  /*10180*/  MOV R0, 0x400 ;  /* 0x0000040000007802 */ /* 0x000fe40000000f00 */
[----:B------:R-:W-:Y:S02]  /*10190*/  SHF.L.U32 R2, R12, 0x1f, RZ ;  /* 0x0000001f0c027819 */ /* 0x000fe400000006ff */
[----:B0-----:R-:W-:-:S05]  /*101a0*/  LEA R0, R3, R0, 0x18 ;  /* 0x0000000003007211 */ /* 0x001fca00078ec0ff */
[----:B------:R-:W-:-:S04]  /*101b0*/  VIADD R0, R0, 0x20 ;  /* 0x0000002000007836 */ /* 0x000fc80000000000 */
[C---:B------:R-:W-:Y:S02]  /*101c0*/  IMAD R5, R11.reuse, 0x8, R0 ;  /* 0x000000080b057824 */ /* 0x040fe400078e0200 */
[----:B------:R-:W-:Y:S02]  /*101d0*/  VIADD R11, R11, 0x1 ;  /* 0x000000010b0b7836 */ /* 0x000fe40000000000 */
[----:B------:R-:W0:Y:S03]  /*101e0*/  SYNCS.PHASECHK.TRANS64.TRYWAIT P0, [R5+URZ], R2 ;  /* 0x00000002050075a7 */ /* 0x000e26000800017f */
[----:B------:R-:W-:-:S04]  /*101f0*/  ISETP.NE.AND P1, PT, R11, 0x4, PT ;  /* 0x000000040b00780c */ /* 0x000fc80003f25270 */
[----:B------:R-:W-:Y:S02]  /*10200*/  SEL R3, RZ, 0x1, P1 ;  /* 0x00000001ff037807 */ /* 0x000fe40000800000 */
[----:B------:R-:W-:Y:S02]  /*10210*/  SEL R11, R11, RZ, P1 ;  /* 0x000000ff0b0b7207 */ /* 0x000fe40000800000 */
[----:B------:R-:W-:-:S03]  /*10220*/  LOP3.LUT R12, R12, R3, RZ, 0x3c, !PT ;  /* 0x000000030c0c7212 */ /* 0x000fc600078e3cff */
[----:B------:R-:W-:Y:S01]  /*10230*/  IMAD R7, R11, 0x8, R0 ;  /* 0x000000080b077824 */ /* 0x000fe200078e0200 */
[----:B------:R-:W-:Y:S01]  /*10240*/  SHF.L.U32 R4, R12, 0x1f, RZ ;  /* 0x0000001f0c047819 */ /* 0x000fe200000006ff */
[----:B0-----:R-:W-:Y:S06]  /*10250*/  @!P0 BRA `(.L_x_317) ;  /* 0x0000000000ec8947 */ /* 0x001fec0003800000 */
.L_x_328:
[----:B------:R-:W1:Y:S01]  /*10260*/  SYNCS.PHASECHK.TRANS64.TRYWAIT P0, [R7+URZ], R4 ;  /* 0x00000004070075a7 */ /* 0x000e62000800017f */
[----:B0-----:R-:W-:-:S05]  /*10270*/  VIADD R2, R11, 0x1 ;  /* 0x000000010b027836 */ /* 0x001fca0000000000 */
[----:B------:R-:W-:-:S04]  /*10280*/  ISETP.NE.AND P1, PT, R2, 0x4, PT ;  /* 0x000000040200780c */ /* 0x000fc80003f25270 */
[----:B------:R-:W-:Y:S02]  /*10290*/  SEL R3, RZ, 0x1, P1 ;  /* 0x00000001ff037807 */ /* 0x000fe40000800000 */
[----:B------:R-:W-:Y:S02]  /*102a0*/  SEL R9, R2, RZ, P1 ;  /* 0x000000ff02097207 */ /* 0x000fe40000800000 */
[----:B------:R-:W-:-:S03]  /*102b0*/  LOP3.LUT R11, R12, R3, RZ, 0x3c, !PT ;  /* 0x000000030c0b7212 */ /* 0x000fc600078e3cff */
[----:B------:R-:W-:Y:S01]  /*102c0*/  IMAD R6, R9, 0x8, R0 ;  /* 0x0000000809067824 */ /* 0x000fe200078e0200 */
[----:B------:R-:W-:Y:S01]  /*102d0*/  SHF.L.U32 R5, R11, 0x1f, RZ ;  /* 0x0000001f0b057819 */ /* 0x000fe200000006ff */
[----:B-1----:R-:W-:Y:S06]  /*102e0*/  @!P0 BRA `(.L_x_318) ;  /* 0x0000000000dc8947 */ /* 0x002fec0003800000 */
.L_x_329:
[----:B------:R-:W1:Y:S01]  /*102f0*/  SYNCS.PHASECHK.TRANS64.TRYWAIT P0, [R6+URZ], R5 ;  /* 0x00000005060075a7 */ /* 0x000e62000800017f */
[----:B------:R-:W-:-:S05]  /*10300*/  VIADD R2, R9, 0x1 ;  /* 0x0000000109027836 */ /* 0x000fca0000000000 */
[----:B------:R-:W-:-:S04]  /*10310*/  ISETP.NE.AND P1, PT, R2, 0x4, PT ;  /* 0x000000040200780c */ /* 0x000fc80003f25270 */
[----:B0-----:R-:W-:Y:S02]  /*10320*/  SEL R4, RZ, 0x1, P1 ;  /* 0x00000001ff047807 */ /* 0x001fe40000800000 */
[----:B------:R-:W-:Y:S02]  /*10330*/  SEL R3, R2, RZ, P1 ;  /* 0x000000ff02037207 */ /* 0x000fe40000800000 */
[----:B------:R-:W-:Y:S01]  /*10340*/  LOP3.LUT R4, R11, R4, RZ, 0x3c, !PT ;  /* 0x000000040b047212 */ /* 0x000fe200078e3cff */
[----:B-1----:R-:W-:Y:S06]  /*10350*/  @!P0 BRA `(.L_x_319) ;  /* 0x0000000000d48947 */ /* 0x002fec0003800000 */
.L_x_330:
[----:B------:R-:W-:Y:S01]  /*10360*/  IMAD R3, R3, 0x8, R0 ;  /* 0x0000000803037824 */ /* 0x000fe200078e0200 */
[----:B------:R-:W-:-:S07]  /*10370*/  SHF.L.U32 R0, R4, 0x1f, RZ ;  /* 0x0000001f04007819 */ /* 0x000fce00000006ff */
.L_x_320:
[----:B-1----:R1:W2:Y:S02]  /*10380*/  SYNCS.PHASECHK.TRANS64.TRYWAIT P0, [R3+URZ], R0 ;  /* 0x00000000030075a7 */ /* 0x0022a4000800017f */
[----:B--2---:R-:W-:Y:S05]  /*10390*/  @!P0 NANOSLEEP.SYNCS 0x989680 ;  /* 0x009896800000895d */ /* 0x004fea0003900000 */
[----:B------:R-:W2:Y:S02]  /*103a0*/  @!P0 SYNCS.PHASECHK.TRANS64 P0, [R3+URZ], R0 ;  /* 0x00000000030085a7 */ /* 0x000ea4000800007f */
[----:B--2---:R-:W-:Y:S05]  /*103b0*/  @!P0 BRA `(.L_x_320) ;  /* 0xfffffffc00f08947 */ /* 0x004fea000383ffff */
.L_x_315:
[----:B------:R-:W-:Y:S05]  /*103c0*/  BSYNC B0 ;  /* 0x0000000000007941 */ /* 0x000fea0003800000 */
.L_x_314:
[----:B------:R-:W-:Y:S05]  /*103d0*/  EXIT ;  /* 0x000000000000794d */ /* 0x000fea0003800000 */
.L_x_21:
[----:B-1----:R-:W-:-:S04]  /*103e0*/  IMAD.U32 R3, RZ, RZ, UR6 ;  /* 0x00000006ff037e24 */ /* 0x002fc8000f8e00ff */
[----:B------:R1:W2:Y:S03]  /*103f0*/  SYNCS.PHASECHK.TRANS64.TRYWAIT P0, [R3+URZ], R0 ;  /* 0x00000000030075a7 */ /* 0x0002a6000800017f */
[----:B--2---:R-:W-:Y:S05]  /*10400*/  @!P0 NANOSLEEP.SYNCS 0x989680 ;  /* 0x009896800000895d */ /* 0x004fea0003900000 */
[----:B------:R-:W2:Y:S02]  /*10410*/  @!P0 SYNCS.PHASECHK.TRANS64 P0, [R3+URZ], R0 ;  /* 0x00000000030085a7 */ /* 0x000ea4000800007f */
[----:B--2---:R-:W-:Y:S05]  /*10420*/  @!P0 BRA `(.L_x_21) ;  /* 0xfffffffc00ec8947 */ /* 0x004fea000383ffff */
[----:B------:R-:W-:Y:S05]  /*10430*/  BRA `(.L_x_20) ;  /* 0xffffff1800787947 */ /* 0x000fea000383ffff */
.L_x_27:
[----:B-----5:R2:W-:Y:S02]  /*10440*/  STL [R1+0x88], R0 ;  /* 0x0000880001007387 */ /* 0x0205e40000100800 */
[----:B--2---:R-:W-:-:S04]  /*10450*/  IMAD.U32 R0, RZ, RZ, UR9 ;  /* 0x00000009ff007e24 */ /* 0x004fc8000f8e00ff */
[----:B------:R2:W3:Y:S03]  /*10460*/  SYNCS.PHASECHK.TRANS64.TRYWAIT P0, [R0+URZ], R229 ;  /* 0x000000e5000075a7 */ /* 0x0004e6000800017f */
[----:B---3--:R-:W-:Y:S05]  /*10470*/  @!P0 NANOSLEEP.SYNCS 0x989680 ;  /* 0x009896800000895d */ /* 0x008fea0003900000 */
[----:B------:R2:W3:Y:S02]  /*10480*/  @!P0 SYNCS.PHASECHK.TRANS64 P0, [R0+URZ], R229 ;  /* 0x000000e5000085a7 */ /* 0x0004e4000800007f */
[----:B--2---:R2:W5:Y:S02]  /*10490*/  LDL.LU R0, [R1+0x88] ;  /* 0x0000880001007983 */ /* 0x0045640000300800 */
[----:B--23--:R-:W-:Y:S05]  /*104a0*/  @!P0 BRA `(.L_x_27) ;  /* 0xfffffffc00e48947 */ /* 0x00cfea000383ffff */
[----:B------:R-:W-:Y:S05]  /*104b0*/  BRA `(.L_x_26) ;  /* 0xffffff2c001c7947 */ /* 0x000fea000383ffff */
.L_x_302:
[----:B------:R-:W-:Y:S01]  /*104c0*/  BSSY B1, `(.L_x_321) ;  /* 0x0000006000017945 */ /* 0x000fe20003800000 */
[----:B------:R-:W-:-:S07]  /*104d0*/  IMAD.MOV.U32 R0, RZ, RZ, -0x1 ;  /* 0xffffffffff007424 */ /* 0x000fce00078e00ff */
[----:B------:R-:W-:Y:S05]  /*104e0*/  WARPSYNC.COLLECTIVE R0, `(.L_x_322) ;  /* 0x00000000000c7348 */ /* 0x000fea0003c00000 */
[----:B------:R-:W-:Y:S02]  /*104f0*/  ELECT P0, UR62, PT ;  /* 0x00000000003e782f */ /* 0x000fe40003800000 */
[----:B------:R-:W-:Y:S01]  /*10500*/  MOV R0, UR62 ;  /* 0x0000003e00007c02 */ /* 0x000fe20008000f00 */
[----:B------:R-:W-:Y:S10]  /*10510*/  ENDCOLLECTIVE ;  /* 0x000000000000791b */ /* 0x000ff40003800000 */
.L_x_322:
[----:B------:R-:W-:Y:S05]  /*10520*/  BSYNC B1 ;  /* 0x0000000000017941 */ /* 0x000fea0003800000 */
.L_x_321:
[----:B------:R-:W-:Y:S05]  /*10530*/  BRA `(.L_x_323) ;  /* 0xfffffff0000c7947 */ /* 0x000fea000383ffff */
.L_x_305:
[----:B0-----:R0:W2:Y:S02]  /*10540*/  SYNCS.PHASECHK.TRANS64.TRYWAIT P0, [R5+URZ+0x20], R2 ;  /* 0x00002002050075a7 */ /* 0x0010a4000800017f */
[----:B--2---:R-:W-:Y:S05]  /*10550*/  @!P0 NANOSLEEP.SYNCS 0x989680 ;  /* 0x009896800000895d */ /* 0x004fea0003900000 */
[----:B------:R-:W2:Y:S02]  /*10560*/  @!P0 SYNCS.PHASECHK.TRANS64 P0, [R5+URZ+0x20], R2 ;  /* 0x00002002050085a7 */ /* 0x000ea4000800007f */
[----:B--2---:R-:W-:Y:S05]  /*10570*/  @!P0 BRA `(.L_x_305) ;  /* 0xfffffffc00f08947 */ /* 0x004fea000383ffff */
[----:B------:R-:W-:Y:S05]  /*10580*/  BRA `(.L_x_324) ;  /* 0xfffffff000487947 */ /* 0x000fea000383ffff */
.L_x_313:
[----:B------:R-:W-:Y:S01]  /*10590*/  BSSY B0, `(.L_x_325) ;  /* 0x0000006000007945 */ /* 0x000fe20003800000 */
[----:B------:R-:W-:-:S07]  /*105a0*/  IMAD.MOV.U32 R0, RZ, RZ, -0x1 ;  /* 0xffffffffff007424 */ /* 0x000fce00078e00ff */
[----:B------:R-:W-:Y:S05]  /*105b0*/  WARPSYNC.COLLECTIVE R0, `(.L_x_326) ;  /* 0x00000000000c7348 */ /* 0x000fea0003c00000 */
[----:B------:R-:W-:Y:S02]  /*105c0*/  ELECT P0, UR62, PT ;  /* 0x00000000003e782f */ /* 0x000fe40003800000 */
[----:B------:R-:W-:Y:S01]  /*105d0*/  MOV R0, UR62 ;  /* 0x0000003e00007c02 */ /* 0x000fe20008000f00 */
[----:B------:R-:W-:Y:S10]  /*105e0*/  ENDCOLLECTIVE ;  /* 0x000000000000791b */ /* 0x000ff40003800000 */
.L_x_326:
[----:B------:R-:W-:Y:S05]  /*105f0*/  BSYNC B0 ;  /* 0x0000000000007941 */ /* 0x000fea0003800000 */
.L_x_325:
[----:B------:R-:W-:Y:S05]  /*10600*/  BRA `(.L_x_327) ;  /* 0xfffffff800bc7947 */ /* 0x000fea000383ffff */
.L_x_317:
[----:B0-----:R0:W1:Y:S02]  /*10610*/  SYNCS.PHASECHK.TRANS64.TRYWAIT P0, [R5+URZ], R2 ;  /* 0x00000002050075a7 */ /* 0x001064000800017f */
[----:B-1----:R-:W-:Y:S05]  /*10620*/  @!P0 NANOSLEEP.SYNCS 0x989680 ;  /* 0x009896800000895d */ /* 0x002fea0003900000 */
[----:B------:R-:W1:Y:S02]  /*10630*/  @!P0 SYNCS.PHASECHK.TRANS64 P0, [R5+URZ], R2 ;  /* 0x00000002050085a7 */ /* 0x000e64000800007f */
[----:B-1----:R-:W-:Y:S05]  /*10640*/  @!P0 BRA `(.L_x_317) ;  /* 0xfffffffc00f08947 */ /* 0x002fea000383ffff */
[----:B------:R-:W-:Y:S05]  /*10650*/  BRA `(.L_x_328) ;  /* 0xfffffffc00007947 */ /* 0x000fea000383ffff */
.L_x_318:
[----:B0-----:R0:W1:Y:S02]  /*10660*/  SYNCS.PHASECHK.TRANS64.TRYWAIT P0, [R7+URZ], R4 ;  /* 0x00000004070075a7 */ /* 0x001064000800017f */
[----:B-1----:R-:W-:Y:S05]  /*10670*/  @!P0 NANOSLEEP.SYNCS 0x989680 ;  /* 0x009896800000895d */ /* 0x002fea0003900000 */
[----:B------:R-:W1:Y:S02]  /*10680*/  @!P0 SYNCS.PHASECHK.TRANS64 P0, [R7+URZ], R4 ;  /* 0x00000004070085a7 */ /* 0x000e64000800007f */
[----:B-1----:R-:W-:Y:S05]  /*10690*/  @!P0 BRA `(.L_x_318) ;  /* 0xfffffffc00f08947 */ /* 0x002fea000383ffff */
[----:B------:R-:W-:Y:S05]  /*106a0*/  BRA `(.L_x_329) ;  /* 0xfffffffc00107947 */ /* 0x000fea000383ffff */
.L_x_319:
[----:B0-----:R0:W1:Y:S02]  /*106b0*/  SYNCS.PHASECHK.TRANS64.TRYWAIT P0, [R6+URZ], R5 ;  /* 0x00000005060075a7 */ /* 0x001064000800017f */
[----:B-1----:R-:W-:Y:S05]  /*106c0*/  @!P0 NANOSLEEP.SYNCS 0x989680 ;  /* 0x009896800000895d */ /* 0x002fea0003900000 */
[----:B------:R-:W1:Y:S02]  /*106d0*/  @!P0 SYNCS.PHASECHK.TRANS64 P0, [R6+URZ], R5 ;  /* 0x00000005060085a7 */ /* 0x000e64000800007f */
[----:B-1----:R-:W-:Y:S05]  /*106e0*/  @!P0 BRA `(.L_x_319) ;  /* 0xfffffffc00f08947 */ /* 0x002fea000383ffff */
[----:B------:R-:W-:Y:S05]  /*106f0*/  BRA `(.L_x_330) ;  /* 0xfffffffc00187947 */ /* 0x000fea000383ffff */
.L_x_331:
[----:B------:R-:W-:-:S00]  /*10700*/  BRA `(.L_x_331) ;  /* 0xfffffffc00fc7947 */ /* 0x000fc0000383ffff */
[----:B------:R-:W-:-:S00]  /*10710*/  NOP ;  /* 0x0000000000007918 */ /* 0x000fc00000000000 */
        /* <DEDUP_REMOVED lines=14> */
.L_x_332:


//--------------------- .nv.shared._ZN7cutlass13device_kernelINS_4gemm6kernel13GemmUniversalIN4cute5tupleIJiiiiEEENS1_10collective13CollectiveMmaINS1_37MainloopSm90TmaGmmaWarpSpecializedFP8ILi4ENS5_IJNS4_1CILi2EEENSA_ILi1EEESC_EEENS1_35KernelTmaWarpSpecializedCooperativeEEENS5_IJNSA_ILi128EEENSA_ILi256EEESG_EEENS_12float_e4m3_tENS5_IJlSC_lEEESJ_SK_NS4_8TiledMMAINS4_8MMA_AtomIJNS4_4SM904GMMA31MMA_64x256x32_F32E4M3E4M3_SS_TNILNSO_7ScaleInE1ELSQ_1EEEEEENS4_6LayoutISD_NS5_IJSC_NSA_ILi0EEESU_EEEEENS5_IJNS4_10UnderscoreESX_SX_EEEEENS4_13SM90_TMA_LOADENS4_14ComposedLayoutINS4_7SwizzleILi3ELi4ELi3EEENS4_18smem_ptr_flag_bitsILi8EEENST_INS5_IJNSA_ILi8EEESG_EEENS5_IJSG_SC_EEEEEEEvNS4_8identityENS4_23SM90_TMA_LOAD_MULTICASTES1A_vS1B_EENS_8epilogue10collective6detail29Sm90TmaWarpSpecializedAdapterINS1F_15DefaultEpilogueISJ_SK_SK_NS1E_6thread17LinearCombinationISJ_Li1EffLNS1J_9ScaleType4KindE0ELNS_15FloatRoundStyleE2ESJ_EENS1_15EpilogueDefaultEEEEEvvEEEEvNT_6ParamsE --------------------------
	.section	.nv.shared._ZN7cutlass13device_kernelINS_4gemm6kernel13GemmUniversalIN4cute5tupleIJiiiiEEENS1_10collective13CollectiveMmaINS1_37MainloopSm90TmaGmmaWarpSpecializedFP8ILi4ENS5_IJNS4_1CILi2EEENSA_ILi1EEESC_EEENS1_35KernelTmaWarpSpecializedCooperativeEEENS5_IJNSA_ILi128EEENSA_ILi256EEESG_EEENS_12float_e4m3_tENS5_IJlSC_lEEESJ_SK_NS4_8TiledMMAINS4_8MMA_AtomIJNS4_4SM904GMMA31MMA_64x256x32_F32E4M3E4M3_SS_TNILNSO_7ScaleInE1ELSQ_1EEEEEENS4_6LayoutISD_NS5_IJSC_NSA_ILi0EEESU_EEEEENS5_IJNS4_10UnderscoreESX_SX_EEEEENS4_13SM90_TMA_LOADENS4_14ComposedLayoutINS4_7SwizzleILi3ELi4ELi3EEENS4_18smem_ptr_flag_bitsILi8EEENST_INS5_IJNSA_ILi8EEESG_EEENS5_IJSG_SC_EEEEEEEvNS4_8identityENS4_23SM90_TMA_LOAD_MULTICASTES1A_vS1B_EENS_8epilogue10collective6detail29Sm90TmaWarpSpecializedAdapterINS1F_15DefaultEpilogueISJ_SK_SK_NS1E_6thread17LinearCombinationISJ_Li1EffLNS1J_9ScaleType4KindE0ELNS_15FloatRoundStyleE2ESJ_EENS1_15EpilogueDefaultEEEEEvvEEEEvNT_6ParamsE,"aw",@nobits
	.sectionflags	@""
	.align	16
	.zero		1024


//--------------------- .nv.shared.reserved.0     --------------------------
	.section	.nv.shared.reserved.0,"aw",@nobits
	.weak		__nv_reservedSMEM_offset_0_alias
	.size		__nv_reservedSMEM_offset_0_alias, 0, 0
	.other		__nv_reservedSMEM_offset_0_alias,@"STO_CUDA_RESERVED_SHARED STV_DEFAULT"
__nv_reservedSMEM_offset_0_alias:
	.zero		0


//--------------------- .nv.global                --------------------------
	.section	.nv.global,"aw",@nobits
.nv.global:
	.type		_ZN39_INTERNAL_e617aee8_4_k_cu_bcd8f3d3_52994cute1_E,@object
	.size		_ZN39_INTERNAL_e617aee8_4_k_cu_bcd8f3d3_52994cute1_E,(_ZN39_INTERNAL_e617aee8_4_k_cu_bcd8f3d3_52994cuda3std3__45__cpo6cbeginE - _ZN39_INTERNAL_e617aee8_4_k_cu_bcd8f3d3_52994cute1_E)
_ZN39_INTERNAL_e617aee8_4_k_cu_bcd8f3d3_52994cute1_E:
	.zero		1
	.type		_ZN39_INTERNAL_e617aee8_4_k_cu_bcd8f3d3_52994cuda3std3__45__cpo6cbeginE,@object
	.size		_ZN39_INTERNAL_e617aee8_4_k_cu_bcd8f3d3_52994cuda3std3__45__cpo6cbeginE,(_ZN39_INTERNAL_e617aee8_4_k_cu_bcd8f3d3_52994cuda3std3__48in_placeE - _ZN39_INTERNAL_e617aee8_4_k_cu_bcd8f3d3_52994cuda3std3__45__cpo6cbeginE)
_ZN39_INTERNAL_e617aee8_4_k_cu_bcd8f3d3_52994cuda3std3__45__cpo6cbeginE:
	.zero		1
	.type		_ZN39_INTERNAL_e617aee8_4_k_cu_bcd8f3d3_52994cuda3std3__48in_placeE,@object
	.size		_ZN39_INTERNAL_e617aee8_4_k_cu_bcd8f3d3_52994cuda3std3__48in_placeE,(_ZN39_INTERNAL_e617aee8_4_k_cu_bcd8f3d3_52994cuda3std6ranges3__45__cpo9iter_moveE - _ZN39_INTERNAL_e617aee8_4_k_cu_bcd8f3d3_52994cuda3std3__48in_placeE)
_ZN39_INTERNAL_e617aee8_4_k_cu_bcd8f3d3_52994cuda3std3__48in_placeE:
	.zero		1
	.type		_ZN39_INTERNAL_e617aee8_4_k_cu_bcd8f3d3_52994cuda3std6ranges3__45__cpo9iter_moveE,@object
	.size		_ZN39_INTERNAL_e617aee8_4_k_cu_bcd8f3d3_52994cuda3std6ranges3__45__cpo9iter_moveE,(_ZN39_INTERNAL_e617aee8_4_k_cu_bcd8f3d3_52994cuda3std3__45__cpo5beginE - _ZN39_INTERNAL_e617aee8_4_k_cu_bcd8f3d3_52994cuda3std6ranges3__45__cpo9iter_moveE)
_ZN39_INTERNAL_e617aee8_4_k_cu_bcd8f3d3_52994cuda3std6ranges3__45__cpo9iter_moveE:
	.zero		1
	.type		_ZN39_INTERNAL_e617aee8_4_k_cu_bcd8f3d3_52994cuda3std3__45__cpo5beginE,@object
	.size		_ZN39_INTERNAL_e617aee8_4_k_cu_bcd8f3d3_52994cuda3std3__45__cpo5beginE,(_ZN39_INTERNAL_e617aee8_4_k_cu_bcd8f3d3_52994cuda3std3__441_GLOBAL__N__e617aee8_4_k_cu_bcd8f3d3_52996ignoreE - _ZN39_INTERNAL_e617aee8_4_k_cu_bcd8f3d3_52994cuda3std3__45__cpo5beginE)
_ZN39_INTERNAL_e617aee8_4_k_cu_bcd8f3d3_52994cuda3std3__45__cpo5beginE:
	.zero		1
	.type		_ZN39_INTERNAL_e617aee8_4_k_cu_bcd8f3d3_52994cuda3std3__441_GLOBAL__N__e617aee8_4_k_cu_bcd8f3d3_52996ignoreE,@object
	.size		_ZN39_INTERNAL_e617aee8_4_k_cu_bcd8f3d3_52994cuda3std3__441_GLOBAL__N__e617aee8_4_k_cu_bcd8f3d3_52996ignoreE,(_ZN39_INTERNAL_e617aee8_4_k_cu_bcd8f3d3_52994cute7productE - _ZN39_INTERNAL_e617aee8_4_k_cu_bcd8f3d3_52994cuda3std3__441_GLOBAL__N__e617aee8_4_k_cu_bcd8f3d3_52996ignoreE)
_ZN39_INTERNAL_e617aee8_4_k_cu_bcd8f3d3_52994cuda3std3__441_GLOBAL__N__e617aee8_4_k_cu_bcd8f3d3_52996ignoreE:
	.zero		1
	.type		_ZN39_INTERNAL_e617aee8_4_k_cu_bcd8f3d3_52994cute7productE,@object
	.size		_ZN39_INTERNAL_e617aee8_4_k_cu_bcd8f3d3_52994cute7productE,(_ZN39_INTERNAL_e617aee8_4_k_cu_bcd8f3d3_52994cuda3std3__45__cpo3endE - _ZN39_INTERNAL_e617aee8_4_k_cu_bcd8f3d3_52994cute7productE)
_ZN39_INTERNAL_e617aee8_4_k_cu_bcd8f3d3_52994cute7productE:
	.zero		1
	.type		_ZN39_INTERNAL_e617aee8_4_k_cu_bcd8f3d3_52994cuda3std3__45__cpo3endE,@object
	.size		_ZN39_INTERNAL_e617aee8_4_k_cu_bcd8f3d3_52994cuda3std3__45__cpo3endE,(_ZN39_INTERNAL_e617aee8_4_k_cu_bcd8f3d3_52994cuda3std3__419piecewise_constructE - _ZN39_INTERNAL_e617aee8_4_k_cu_bcd8f3d3_52994cuda3std3__45__cpo3endE)
_ZN39_INTERNAL_e617aee8_4_k_cu_bcd8f3d3_52994cuda3std3__45__cpo3endE:
	.zero		1
	.type		_ZN39_INTERNAL_e617aee8_4_k_cu_bcd8f3d3_52994cuda3std3__419piecewise_constructE,@object
	.size		_ZN39_INTERNAL_e617aee8_4_k_cu_bcd8f3d3_52994cuda3std3__419piecewise_constructE,(_ZN39_INTERNAL_e617aee8_4_k_cu_bcd8f3d3_52994cuda3std3__45__cpo4cendE - _ZN39_INTERNAL_e617aee8_4_k_cu_bcd8f3d3_52994cuda3std3__419piecewise_constructE)
_ZN39_INTERNAL_e617aee8_4_k_cu_bcd8f3d3_52994cuda3std3__419piecewise_constructE:
	.zero		1
	.type		_ZN39_INTERNAL_e617aee8_4_k_cu_bcd8f3d3_52994cuda3std3__45__cpo4cendE,@object
	.size		_ZN39_INTERNAL_e617aee8_4_k_cu_bcd8f3d3_52994cuda3std3__45__cpo4cendE,(_ZN39_INTERNAL_e617aee8_4_k_cu_bcd8f3d3_52994cuda3std6ranges3__45__cpo4swapE - _ZN39_INTERNAL_e617aee8_4_k_cu_bcd8f3d3_52994cuda3std3__45__cpo4cendE)
_ZN39_INTERNAL_e617aee8_4_k_cu_bcd8f3d3_52994cuda3std3__45__cpo4cendE:
	.zero		1
	.type		_ZN39_INTERNAL_e617aee8_4_k_cu_bcd8f3d3_52994cuda3std6ranges3__45__cpo4swapE,@object
	.size		_ZN39_INTERNAL_e617aee8_4_k_cu_bcd8f3d3_52994cuda3std6ranges3__45__cpo4swapE,(.L_7 - _ZN39_INTERNAL_e617aee8_4_k_cu_bcd8f3d3_52994cuda3std6ranges3__45__cpo4swapE)
_ZN39_INTERNAL_e617aee8_4_k_cu_bcd8f3d3_52994cuda3std6ranges3__45__cpo4swapE:
	.zero		1
.L_7:


//--------------------- .nv.constant0._ZN7cutlass13device_kernelINS_4gemm6kernel13GemmUniversalIN4cute5tupleIJiiiiEEENS1_10collective13CollectiveMmaINS1_37MainloopSm90TmaGmmaWarpSpecializedFP8ILi4ENS5_IJNS4_1CILi2EEENSA_ILi1EEESC_EEENS1_35KernelTmaWarpSpecializedCooperativeEEENS5_IJNSA_ILi128EEENSA_ILi256EEESG_EEENS_12float_e4m3_tENS5_IJlSC_lEEESJ_SK_NS4_8TiledMMAINS4_8MMA_AtomIJNS4_4SM904GMMA31MMA_64x256x32_F32E4M3E4M3_SS_TNILNSO_7ScaleInE1ELSQ_1EEEEEENS4_6LayoutISD_NS5_IJSC_NSA_ILi0EEESU_EEEEENS5_IJNS4_10UnderscoreESX_SX_EEEEENS4_13SM90_TMA_LOADENS4_14ComposedLayoutINS4_7SwizzleILi3ELi4ELi3EEENS4_18smem_ptr_flag_bitsILi8EEENST_INS5_IJNSA_ILi8EEESG_EEENS5_IJSG_SC_EEEEEEEvNS4_8identityENS4_23SM90_TMA_LOAD_MULTICASTES1A_vS1B_EENS_8epilogue10collective6detail29Sm90TmaWarpSpecializedAdapterINS1F_15DefaultEpilogueISJ_SK_SK_NS1E_6thread17LinearCombinationISJ_Li1EffLNS1J_9ScaleType4KindE0ELNS_15FloatRoundStyleE2ESJ_EENS1_15EpilogueDefaultEEEEEvvEEEEvNT_6ParamsE --------------------------
	.section	.nv.constant0._ZN7cutlass13device_kernelINS_4gemm6kernel13GemmUniversalIN4cute5tupleIJiiiiEEENS1_10collective13CollectiveMmaINS1_37MainloopSm90TmaGmmaWarpSpecializedFP8ILi4ENS5_IJNS4_1CILi2EEENSA_ILi1EEESC_EEENS1_35KernelTmaWarpSpecializedCooperativeEEENS5_IJNSA_ILi128EEENSA_ILi256EEESG_EEENS_12float_e4m3_tENS5_IJlSC_lEEESJ_SK_NS4_8TiledMMAINS4_8MMA_AtomIJNS4_4SM904GMMA31MMA_64x256x32_F32E4M3E4M3_SS_TNILNSO_7ScaleInE1ELSQ_1EEEEEENS4_6LayoutISD_NS5_IJSC_NSA_ILi0EEESU_EEEEENS5_IJNS4_10UnderscoreESX_SX_EEEEENS4_13SM90_TMA_LOADENS4_14ComposedLayoutINS4_7SwizzleILi3ELi4ELi3EEENS4_18smem_ptr_flag_bitsILi8EEENST_INS5_IJNSA_ILi8EEESG_EEENS5_IJSG_SC_EEEEEEEvNS4_8identityENS4_23SM90_TMA_LOAD_MULTICASTES1A_vS1B_EENS_8epilogue10collective6detail29Sm90TmaWarpSpecializedAdapterINS1F_15DefaultEpilogueISJ_SK_SK_NS1E_6thread17LinearCombinationISJ_Li1EffLNS1J_9ScaleType4KindE0ELNS_15FloatRoundStyleE2ESJ_EENS1_15EpilogueDefaultEEEEEvvEEEEvNT_6ParamsE,"a",@progbits
	.sectionflags	@""
	.align	4
.nv.constant0._ZN7cutlass13device_kernelINS_4gemm6kernel13GemmUniversalIN4cute5tupleIJiiiiEEENS1_10collective13CollectiveMmaINS1_37MainloopSm90TmaGmmaWarpSpecializedFP8ILi4ENS5_IJNS4_1CILi2EEENSA_ILi1EEESC_EEENS1_35KernelTmaWarpSpecializedCooperativeEEENS5_IJNSA_ILi128EEENSA_ILi256EEESG_EEENS_12float_e4m3_tENS5_IJlSC_lEEESJ_SK_NS4_8TiledMMAINS4_8MMA_AtomIJNS4_4SM904GMMA31MMA_64x256x32_F32E4M3E4M3_SS_TNILNSO_7ScaleInE1ELSQ_1EEEEEENS4_6LayoutISD_NS5_IJSC_NSA_ILi0EEESU_EEEEENS5_IJNS4_10UnderscoreESX_SX_EEEEENS4_13SM90_TMA_LOADENS4_14ComposedLayoutINS4_7SwizzleILi3ELi4ELi3EEENS4_18smem_ptr_flag_bitsILi8EEENST_INS5_IJNSA_ILi8EEESG_EEENS5_IJSG_SC_EEEEEEEvNS4_8identityENS4_23SM90_TMA_LOAD_MULTICASTES1A_vS1B_EENS_8epilogue10collective6detail29Sm90TmaWarpSpecializedAdapterINS1F_15DefaultEpilogueISJ_SK_SK_NS1E_6thread17LinearCombinationISJ_Li1EffLNS1J_9ScaleType4KindE0ELNS_15FloatRoundStyleE2ESJ_EENS1_15EpilogueDefaultEEEEEvvEEEEvNT_6ParamsE:
	.zero		1664


//--------------------- SYMBOLS --------------------------

	.type		.nv.reservedSmem.offset0,@object
	.size		.nv.reservedSmem.offset0,0x4
